	.headerflags	@"EF_CUDA_TEXMODE_UNIFIED EF_CUDA_64BIT_ADDRESS EF_CUDA_SM86 EF_CUDA_VIRTUAL_SM(EF_CUDA_SM86)"
	.elftype	@"ET_EXEC"


//--------------------- .nv.info                  --------------------------
	.section	.nv.info,"",@"SHT_CUDA_INFO"
	.align	4


	//----- nvinfo : EIATTR_REGCOUNT
	.align		4
        /*0000*/ 	.byte	0x04, 0x2f
        /*0002*/ 	.short	(.L_1 - .L_0)
	.align		4
.L_0:
        /*0004*/ 	.word	index@(triton_mm)
        /*0008*/ 	.word	0x000000f4


	//----- nvinfo : EIATTR_MAX_STACK_SIZE
	.align		4
.L_1:
        /*000c*/ 	.byte	0x04, 0x23
        /*000e*/ 	.short	(.L_3 - .L_2)
	.align		4
.L_2:
        /*0010*/ 	.word	index@(triton_mm)
        /*0014*/ 	.word	0x00000000


	//----- nvinfo : EIATTR_MIN_STACK_SIZE
	.align		4
.L_3:
        /*0018*/ 	.byte	0x04, 0x12
        /*001a*/ 	.short	(.L_5 - .L_4)
	.align		4
.L_4:
        /*001c*/ 	.word	index@(triton_mm)
        /*0020*/ 	.word	0x00000000


	//----- nvinfo : EIATTR_FRAME_SIZE
	.align		4
.L_5:
        /*0024*/ 	.byte	0x04, 0x11
        /*0026*/ 	.short	(.L_7 - .L_6)
	.align		4
.L_6:
        /*0028*/ 	.word	index@(triton_mm)
        /*002c*/ 	.word	0x00000000
.L_7:


//--------------------- .nv.info.triton_mm        --------------------------
	.section	.nv.info.triton_mm,"",@"SHT_CUDA_INFO"
	.align	4


	//----- nvinfo : EIATTR_CUDA_API_VERSION
	.align		4
        /*0000*/ 	.byte	0x04, 0x37
        /*0002*/ 	.short	(.L_9 - .L_8)
.L_8:
        /*0004*/ 	.word	0x0000007b


	//----- nvinfo : EIATTR_SW2861232_WAR
	.align		4
.L_9:
        /*0008*/ 	.byte	0x01, 0x35
	.zero		2


	//----- nvinfo : EIATTR_PARAM_CBANK
	.align		4
        /*000c*/ 	.byte	0x04, 0x0a
        /*000e*/ 	.short	(.L_11 - .L_10)
	.align		4
.L_10:
        /*0010*/ 	.word	index@(.nv.constant0.triton_mm)
        /*0014*/ 	.short	0x0160
        /*0016*/ 	.short	0x0024


	//----- nvinfo : EIATTR_CBANK_PARAM_SIZE
	.align		4
.L_11:
        /*0018*/ 	.byte	0x03, 0x19
        /*001a*/ 	.short	0x0024


	//----- nvinfo : EIATTR_KPARAM_INFO
	.align		4
        /*001c*/ 	.byte	0x04, 0x17
        /*001e*/ 	.short	(.L_13 - .L_12)
.L_12:
        /*0020*/ 	.word	0x00000000
        /*0024*/ 	.short	0x0004
        /*0026*/ 	.short	0x0020
        /*0028*/ 	.byte	0x00, 0xf0, 0x11, 0x00


	//----- nvinfo : EIATTR_KPARAM_INFO
	.align		4
.L_13:
        /*002c*/ 	.byte	0x04, 0x17
        /*002e*/ 	.short	(.L_15 - .L_14)
.L_14:
        /*0030*/ 	.word	0x00000000
        /*0034*/ 	.short	0x0003
        /*0036*/ 	.short	0x0018
        /*0038*/ 	.byte	0x00, 0xf0, 0x21, 0x00


	//----- nvinfo : EIATTR_KPARAM_INFO
	.align		4
.L_15:
        /*003c*/ 	.byte	0x04, 0x17
        /*003e*/ 	.short	(.L_17 - .L_16)
.L_16:
        /*0040*/ 	.word	0x00000000
        /*0044*/ 	.short	0x0002
        /*0046*/ 	.short	0x0010
        /*0048*/ 	.byte	0x00, 0xf0, 0x21, 0x00


	//----- nvinfo : EIATTR_KPARAM_INFO
	.align		4
.L_17:
        /*004c*/ 	.byte	0x04, 0x17
        /*004e*/ 	.short	(.L_19 - .L_18)
.L_18:
        /*0050*/ 	.word	0x00000000
        /*0054*/ 	.short	0x0001
        /*0056*/ 	.short	0x0008
        /*0058*/ 	.byte	0x00, 0xf0, 0x21, 0x00


	//----- nvinfo : EIATTR_KPARAM_INFO
	.align		4
.L_19:
        /*005c*/ 	.byte	0x04, 0x17
        /*005e*/ 	.short	(.L_21 - .L_20)
.L_20:
        /*0060*/ 	.word	0x00000000
        /*0064*/ 	.short	0x0000
        /*0066*/ 	.short	0x0000
        /*0068*/ 	.byte	0x00, 0xf0, 0x21, 0x00


	//----- nvinfo : EIATTR_MAXREG_COUNT
	.align		4
.L_21:
        /*006c*/ 	.byte	0x03, 0x1b
        /*006e*/ 	.short	0x00ff


	//----- nvinfo : EIATTR_EXIT_INSTR_OFFSETS
	.align		4
        /*0070*/ 	.byte	0x04, 0x1c
        /*0072*/ 	.short	(.L_23 - .L_22)


	//   ....[0]....
.L_22:
        /*0074*/ 	.word	0x00000030


	//   ....[1]....
        /*0078*/ 	.word	0x0000ac10


	//   ....[2]....
        /*007c*/ 	.word	0x0000ac30


	//----- nvinfo : EIATTR_MAX_THREADS
	.align		4
.L_23:
        /*0080*/ 	.byte	0x04, 0x05
        /*0082*/ 	.short	(.L_25 - .L_24)
.L_24:
        /*0084*/ 	.word	0x00000100
        /*0088*/ 	.word	0x00000001
        /*008c*/ 	.word	0x00000001
.L_25:


//--------------------- .nv.rel.action            --------------------------
	.section	.nv.rel.action,"",@"SHT_CUDA_RELOCINFO"
	.align	8
	.sectionentsize	8
        /*0000*/ 	.byte	0x73, 0x00, 0x00, 0x00, 0x00, 0x00, 0x00, 0x00, 0x00, 0x00, 0x00, 0x11, 0x25, 0x00, 0x05, 0x36


//--------------------- .nv.constant0.triton_mm   --------------------------
	.section	.nv.constant0.triton_mm,"a",@progbits
	.align	4
.nv.constant0.triton_mm:
	.zero		388


//--------------------- .text.triton_mm           --------------------------
	.section	.text.triton_mm,"ax",@progbits
	.sectionflags	@"SHF_BARRIERS=1"
	.sectioninfo	@"SHI_REGISTERS=244"
	.align	128
        .global         triton_mm
        .type           triton_mm,@function
        .size           triton_mm,(.L_x_3 - triton_mm)
        .other          triton_mm,@"STO_CUDA_ENTRY STV_DEFAULT"
triton_mm:
.text.triton_mm:
[----:B------:R-:W-:-:S02]  /*0000*/  MOV R1, c[0x0][0x28] ;  /* 0x00000a0000017a02 */ /* 0x000fc40000000f00 */
[----:B------:R-:W-:-:S04]  /*0010*/  MOV R0, c[0x0][0x180] ;  /* 0x0000600000007a02 */ /* 0x000fc80000000f00 */
[----:B------:R-:W-:-:S13]  /*0020*/  LOP3.LUT P0, RZ, R0, 0x1ffffff, RZ, 0xc0, !PT ;  /* 0x01ffffff00ff7812 */ /* 0x000fda000780c0ff */
[----:B------:R-:W-:Y:S05]  /*0030*/  @!P0 EXIT ;  /* 0x000000000000894d */ /* 0x000fea0003800000 */
[----:B------:R-:W1:Y:S01]  /*0040*/  S2R R9, SR_CTAID.X ;  /* 0x0000000000097919 */ /* 0x000e620000002500 */
[----:B------:R-:W-:Y:S01]  /*0050*/  IADD3 R0, R0, 0x7f, RZ ;  /* 0x0000007f00007810 */ /* 0x000fe20007ffe0ff */
[----:B------:R-:W-:Y:S01]  /*0060*/  ULDC.64 UR4, c[0x0][0x118] ;  /* 0x0000460000047ab9 */ /* 0x000fe20000000a00 */
[----:B------:R-:W-:Y:S01]  /*0070*/  IABS R13, c[0x0][0x180] ;  /* 0x00006000000d7a13 */ /* 0x000fe20000000000 */
[----:B------:R-:W2:Y:S01]  /*0080*/  S2R R58, SR_TID.X ;  /* 0x00000000003a7919 */ /* 0x000ea20000002100 */
[----:B------:R-:W-:Y:S01]  /*0090*/  SHF.R.S32.HI R3, RZ, 0x1f, R0 ;  /* 0x0000001fff037819 */ /* 0x000fe20000011400 */
[----:B------:R-:W-:Y:S01]  /*00a0*/  CS2R R32, SRZ ;  /* 0x0000000000207805 */ /* 0x000fe2000001ff00 */
[----:B------:R-:W-:Y:S01]  /*00b0*/  MOV R56, RZ ;  /* 0x000000ff00387202 */ /* 0x000fe20000000f00 */
[----:B------:R-:W-:Y:S01]  /*00c0*/  CS2R R34, SRZ ;  /* 0x0000000000227805 */ /* 0x000fe2000001ff00 */
[----:B------:R-:W-:Y:S01]  /*00d0*/  LEA.HI R3, R3, R0, RZ, 0x7 ;  /* 0x0000000003037211 */ /* 0x000fe200078f38ff */
[----:B------:R-:W-:Y:S01]  /*00e0*/  CS2R R64, SRZ ;  /* 0x0000000000407805 */ /* 0x000fe2000001ff00 */
        /* <DEDUP_REMOVED lines=13> */
[----:B-1----:R-:W-:Y:S01]  /*01c0*/  SHF.R.S32.HI R2, RZ, 0x1f, R9 ;  /* 0x0000001fff027819 */ /* 0x002fe20000011409 */
[----:B------:R-:W-:Y:S01]  /*01d0*/  CS2R R84, SRZ ;  /* 0x0000000000547805 */ /* 0x000fe2000001ff00 */
[----:B------:R-:W-:Y:S01]  /*01e0*/  ISETP.GE.AND P2, PT, R9, RZ, PT ;  /* 0x000000ff0900720c */ /* 0x000fe20003f46270 */
[----:B------:R-:W-:Y:S01]  /*01f0*/  CS2R R86, SRZ ;  /* 0x0000000000567805 */ /* 0x000fe2000001ff00 */
[----:B------:R-:W-:Y:S01]  /*0200*/  LEA.HI R2, R2, R9, RZ, 0x3 ;  /* 0x0000000902027211 */ /* 0x000fe200078f18ff */
[----:B------:R-:W-:Y:S01]  /*0210*/  CS2R R92, SRZ ;  /* 0x00000000005c7805 */ /* 0x000fe2000001ff00 */
[----:B--2---:R-:W-:Y:S01]  /*0220*/  SHF.L.U32 R57, R58, 0x2, RZ ;  /* 0x000000023a397819 */ /* 0x004fe200000006ff */
[----:B------:R-:W-:Y:S01]  /*0230*/  CS2R R94, SRZ ;  /* 0x00000000005e7805 */ /* 0x000fe2000001ff00 */
[----:B------:R-:W-:Y:S01]  /*0240*/  LOP3.LUT R0, R2, 0xfffffff8, RZ, 0xc0, !PT ;  /* 0xfffffff802007812 */ /* 0x000fe200078ec0ff */
[----:B------:R-:W-:Y:S01]  /*0250*/  CS2R R96, SRZ ;  /* 0x0000000000607805 */ /* 0x000fe2000001ff00 */
[----:B------:R-:W-:Y:S01]  /*0260*/  LOP3.LUT R55, R57, 0x1c, RZ, 0xc0, !PT ;  /* 0x0000001c39377812 */ /* 0x000fe200078ec0ff */
[----:B------:R-:W-:Y:S01]  /*0270*/  CS2R R98, SRZ ;  /* 0x0000000000627805 */ /* 0x000fe2000001ff00 */
[----:B------:R-:W-:Y:S01]  /*0280*/  LEA.HI.SX32 R3, R3, -R0, 0x19 ;  /* 0x8000000003037211 */ /* 0x000fe200078fcaff */
[----:B------:R-:W-:Y:S01]  /*0290*/  CS2R R104, SRZ ;  /* 0x0000000000687805 */ /* 0x000fe2000001ff00 */
[----:B------:R-:W-:Y:S01]  /*02a0*/  SHF.L.U32 R38, R55, 0x2, RZ ;  /* 0x0000000237267819 */ /* 0x000fe200000006ff */
[----:B------:R-:W-:Y:S01]  /*02b0*/  CS2R R106, SRZ ;  /* 0x00000000006a7805 */ /* 0x000fe2000001ff00 */
[----:B------:R-:W-:Y:S01]  /*02c0*/  IMNMX R4, R3, 0x8, PT ;  /* 0x0000000803047817 */ /* 0x000fe20003800200 */
[----:B------:R-:W-:Y:S01]  /*02d0*/  CS2R R108, SRZ ;  /* 0x00000000006c7805 */ /* 0x000fe2000001ff00 */
[----:B------:R-:W-:Y:S01]  /*02e0*/  CS2R R110, SRZ ;  /* 0x00000000006e7805 */ /* 0x000fe2000001ff00 */
[----:B------:R-:W-:-:S02]  /*02f0*/  LOP3.LUT R57, R57, 0x7c, RZ, 0xc0, !PT ;  /* 0x0000007c39397812 */ /* 0x000fc400078ec0ff */
[-C--:B------:R-:W-:Y:S02]  /*0300*/  IABS R11, R4.reuse ;  /* 0x00000004000b7213 */ /* 0x080fe40000000000 */
[----:B------:R-:W-:Y:S02]  /*0310*/  IABS R8, R4 ;  /* 0x0000000400087213 */ /* 0x000fe40000000000 */
[----:B------:R-:W1:Y:S08]  /*0320*/  I2F.RP R5, R11 ;  /* 0x0000000b00057306 */ /* 0x000e700000209400 */
[----:B-1----:R-:W1:Y:S02]  /*0330*/  MUFU.RCP R5, R5 ;  /* 0x0000000500057308 */ /* 0x002e640000001000 */
[----:B-1----:R-:W-:-:S02]  /*0340*/  IADD3 R2, R5, 0xffffffe, RZ ;  /* 0x0ffffffe05027810 */ /* 0x002fc40007ffe0ff */
[----:B------:R-:W-:-:S04]  /*0350*/  IADD3 R5, -R0, R9, RZ ;  /* 0x0000000900057210 */ /* 0x000fc80007ffe1ff */
[----:B------:R1:W2:Y:S01]  /*0360*/  F2I.FTZ.U32.TRUNC.NTZ R3, R2 ;  /* 0x0000000200037305 */ /* 0x0002a2000021f000 */
[----:B------:R-:W-:Y:S02]  /*0370*/  IABS R10, R5 ;  /* 0x00000005000a7213 */ /* 0x000fe40000000000 */
[----:B------:R-:W-:-:S04]  /*0380*/  LOP3.LUT R5, R5, R4, RZ, 0x3c, !PT ;  /* 0x0000000405057212 */ /* 0x000fc800078e3cff */
[----:B------:R-:W-:Y:S02]  /*0390*/  ISETP.GE.AND P4, PT, R5, RZ, PT ;  /* 0x000000ff0500720c */ /* 0x000fe40003f86270 */
[----:B-1----:R-:W-:Y:S02]  /*03a0*/  MOV R2, RZ ;  /* 0x000000ff00027202 */ /* 0x002fe40000000f00 */
[----:B------:R-:W-:Y:S02]  /*03b0*/  LOP3.LUT R5, RZ, R4, RZ, 0x33, !PT ;  /* 0x00000004ff057212 */ /* 0x000fe400078e33ff */
[----:B--2---:R-:W-:-:S05]  /*03c0*/  IADD3 R6, RZ, -R3, RZ ;  /* 0x80000003ff067210 */ /* 0x004fca0007ffe0ff */
[----:B------:R-:W-:Y:S01]  /*03d0*/  IMAD R7, R6, R11, RZ ;  /* 0x0000000b06077224 */ /* 0x000fe200078e02ff */
[----:B------:R-:W-:-:S03]  /*03e0*/  IABS R6, R9 ;  /* 0x0000000900067213 */ /* 0x000fc60000000000 */
[----:B------:R-:W-:Y:S01]  /*03f0*/  IMAD.HI.U32 R3, R3, R7, R2 ;  /* 0x0000000703037227 */ /* 0x000fe200078e0002 */
[----:B------:R-:W-:Y:S02]  /*0400*/  IADD3 R7, RZ, -R8, RZ ;  /* 0x80000008ff077210 */ /* 0x000fe40007ffe0ff */
[----:B------:R-:W1:Y:S03]  /*0410*/  I2F.RP R8, R13 ;  /* 0x0000000d00087306 */ /* 0x000e660000209400 */
[----:B------:R-:W-:-:S04]  /*0420*/  IMAD.HI.U32 R2, R3, R6, RZ ;  /* 0x0000000603027227 */ /* 0x000fc800078e00ff */
[----:B------:R-:W-:Y:S02]  /*0430*/  IMAD R2, R2, R7, R6 ;  /* 0x0000000702027224 */ /* 0x000fe400078e0206 */
[----:B------:R-:W-:-:S03]  /*0440*/  IMAD.HI.U32 R6, R3, R10, RZ ;  /* 0x0000000a03067227 */ /* 0x000fc600078e00ff */
[C---:B------:R-:W-:Y:S01]  /*0450*/  ISETP.GT.U32.AND P0, PT, R11.reuse, R2, PT ;  /* 0x000000020b00720c */ /* 0x040fe20003f04070 */
[----:B------:R-:W-:Y:S01]  /*0460*/  IMAD R7, R6, R7, R10 ;  /* 0x0000000706077224 */ /* 0x000fe200078e020a */
[----:B-1----:R-:W1:Y:S04]  /*0470*/  MUFU.RCP R8, R8 ;  /* 0x0000000800087308 */ /* 0x002e680000001000 */
[----:B------:R-:W-:-:S07]  /*0480*/  ISETP.GT.U32.AND P3, PT, R11, R7, PT ;  /* 0x000000070b00720c */ /* 0x000fce0003f64070 */
[----:B------:R-:W-:-:S04]  /*0490*/  @!P0 IADD3 R2, R2, -R11, RZ ;  /* 0x8000000b02028210 */ /* 0x000fc80007ffe0ff */
[----:B------:R-:W-:Y:S02]  /*04a0*/  ISETP.GT.U32.AND P0, PT, R11, R2, PT ;  /* 0x000000020b00720c */ /* 0x000fe40003f04070 */
[-C--:B------:R-:W-:Y:S02]  /*04b0*/  @!P3 IADD3 R7, R7, -R11.reuse, RZ ;  /* 0x8000000b0707b210 */ /* 0x080fe40007ffe0ff */
[----:B-1----:R-:W-:Y:S02]  /*04c0*/  IADD3 R3, R8, 0xffffffe, RZ ;  /* 0x0ffffffe08037810 */ /* 0x002fe40007ffe0ff */
[----:B------:R-:W-:Y:S02]  /*04d0*/  ISETP.GE.U32.AND P1, PT, R7, R11, PT ;  /* 0x0000000b0700720c */ /* 0x000fe40003f26070 */
[----:B------:R-:W-:Y:S02]  /*04e0*/  @!P3 IADD3 R6, R6, 0x1, RZ ;  /* 0x000000010606b810 */ /* 0x000fe40007ffe0ff */
[----:B------:R-:W1:Y:S01]  /*04f0*/  F2I.FTZ.U32.TRUNC.NTZ R3, R3 ;  /* 0x0000000300037305 */ /* 0x000e62000021f000 */
[----:B------:R-:W-:-:S02]  /*0500*/  SHF.R.U32.HI R8, RZ, 0x5, R58 ;  /* 0x00000005ff087819 */ /* 0x000fc4000001163a */
[----:B------:R-:W-:Y:S02]  /*0510*/  @!P0 IADD3 R2, R2, -R11, RZ ;  /* 0x8000000b02028210 */ /* 0x000fe40007ffe0ff */
[----:B------:R-:W-:Y:S02]  /*0520*/  ISETP.NE.AND P0, PT, R4, RZ, PT ;  /* 0x000000ff0400720c */ /* 0x000fe40003f05270 */
[----:B------:R-:W-:Y:S02]  /*0530*/  @!P2 IADD3 R2, -R2, RZ, RZ ;  /* 0x000000ff0202a210 */ /* 0x000fe40007ffe1ff */
[----:B------:R-:W-:Y:S02]  /*0540*/  @P1 IADD3 R6, R6, 0x1, RZ ;  /* 0x0000000106061810 */ /* 0x000fe40007ffe0ff */
[----:B------:R-:W-:Y:S02]  /*0550*/  SEL R7, R5, R2, !P0 ;  /* 0x0000000205077207 */ /* 0x000fe40004000000 */
[----:B------:R-:W-:-:S02]  /*0560*/  SHF.R.U32.HI R2, RZ, 0x3, R58 ;  /* 0x00000003ff027819 */ /* 0x000fc4000001163a */
[----:B------:R-:W-:Y:S02]  /*0570*/  IADD3 R4, R0, R7, RZ ;  /* 0x0000000700047210 */ /* 0x000fe40007ffe0ff */
[----:B-1----:R-:W-:Y:S02]  /*0580*/  IADD3 R10, RZ, -R3, RZ ;  /* 0x80000003ff0a7210 */ /* 0x002fe40007ffe0ff */
[----:B------:R-:W-:Y:S02]  /*0590*/  SGXT.U32 R7, R2, 0x5 ;  /* 0x000000050207781a */ /* 0x000fe40000000000 */
[----:B------:R-:W-:Y:S01]  /*05a0*/  SHF.L.U32 R4, R4, 0x7, RZ ;  /* 0x0000000704047819 */ /* 0x000fe200000006ff */
[----:B------:R-:W-:Y:S01]  /*05b0*/  IMAD R9, R10, R13, RZ ;  /* 0x0000000d0a097224 */ /* 0x000fe200078e02ff */
[----:B------:R-:W-:Y:S02]  /*05c0*/  MOV R2, RZ ;  /* 0x000000ff00027202 */ /* 0x000fe40000000f00 */
[----:B------:R-:W-:-:S02]  /*05d0*/  @!P4 IADD3 R6, -R6, RZ, RZ ;  /* 0x000000ff0606c210 */ /* 0x000fc40007ffe1ff */
[----:B------:R-:W-:Y:S01]  /*05e0*/  LOP3.LUT R0, R4, R7, RZ, 0xfc, !PT ;  /* 0x0000000704007212 */ /* 0x000fe200078efcff */
[----:B------:R-:W-:Y:S01]  /*05f0*/  IMAD.HI.U32 R2, R3, R9, R2 ;  /* 0x0000000903027227 */ /* 0x000fe200078e0002 */
[----:B------:R-:W-:Y:S02]  /*0600*/  SEL R14, R5, R6, !P0 ;  /* 0x00000006050e7207 */ /* 0x000fe40004000000 */
[----:B------:R-:W-:Y:S02]  /*0610*/  SGXT.U32 R3, R8, 0x3 ;  /* 0x000000030803781a */ /* 0x000fe40000000000 */
[----:B------:R-:W-:Y:S02]  /*0620*/  LOP3.LUT R5, R4, 0x20, R7, 0xfe, !PT ;  /* 0x0000002004057812 */ /* 0x000fe400078efe07 */
[----:B------:R-:W-:Y:S02]  /*0630*/  IABS R6, R0 ;  /* 0x0000000000067213 */ /* 0x000fe40000000000 */
[----:B------:R-:W-:-:S02]  /*0640*/  ISETP.GE.AND P0, PT, R0, RZ, PT ;  /* 0x000000ff0000720c */ /* 0x000fc40003f06270 */
[----:B------:R-:W-:Y:S02]  /*0650*/  IABS R8, R5 ;  /* 0x0000000500087213 */ /* 0x000fe40000000000 */
[----:B------:R-:W-:Y:S01]  /*0660*/  LOP3.LUT R0, R4, R3, RZ, 0xfc, !PT ;  /* 0x0000000304007212 */ /* 0x000fe200078efcff */
[----:B------:R-:W-:Y:S01]  /*0670*/  IMAD.HI.U32 R3, R2, R6, RZ ;  /* 0x0000000602037227 */ /* 0x000fe200078e00ff */
[C-C-:B------:R-:W-:Y:S02]  /*0680*/  LOP3.LUT R11, R4.reuse, 0x40, R7.reuse, 0xfe, !PT ;  /* 0x00000040040b7812 */ /* 0x140fe400078efe07 */
[----:B------:R-:W-:Y:S01]  /*0690*/  LOP3.LUT R9, R4, 0x60, R7, 0xfe, !PT ;  /* 0x0000006004097812 */ /* 0x000fe200078efe07 */
[----:B------:R-:W-:Y:S01]  /*06a0*/  IMAD.HI.U32 R4, R2, R8, RZ ;  /* 0x0000000802047227 */ /* 0x000fe200078e00ff */
[----:B------:R-:W-:Y:S02]  /*06b0*/  IADD3 R3, -R3, RZ, RZ ;  /* 0x000000ff03037210 */ /* 0x000fe40007ffe1ff */
[----:B------:R-:W-:-:S02]  /*06c0*/  IABS R10, R11 ;  /* 0x0000000b000a7213 */ /* 0x000fc40000000000 */
[----:B------:R-:W-:Y:S02]  /*06d0*/  IABS R12, R9 ;  /* 0x00000009000c7213 */ /* 0x000fe40000000000 */
[----:B------:R-:W-:Y:S02]  /*06e0*/  ISETP.GE.AND P1, PT, R9, RZ, PT ;  /* 0x000000ff0900720c */ /* 0x000fe40003f26270 */
[----:B------:R-:W-:Y:S01]  /*06f0*/  IADD3 R9, -R4, RZ, RZ ;  /* 0x000000ff04097210 */ /* 0x000fe20007ffe1ff */
[----:B------:R-:W-:Y:S01]  /*0700*/  IMAD R4, R13, R3, R6 ;  /* 0x000000030d047224 */ /* 0x000fe200078e0206 */
[----:B------:R-:W-:Y:S01]  /*0710*/  ISETP.GE.AND P3, PT, R5, RZ, PT ;  /* 0x000000ff0500720c */ /* 0x000fe20003f66270 */
[C---:B------:R-:W-:Y:S01]  /*0720*/  IMAD.HI.U32 R5, R2.reuse, R10, RZ ;  /* 0x0000000a02057227 */ /* 0x040fe200078e00ff */
[----:B------:R-:W-:Y:S02]  /*0730*/  ISETP.GE.AND P2, PT, R11, RZ, PT ;  /* 0x000000ff0b00720c */ /* 0x000fe40003f46270 */
[----:B------:R-:W-:Y:S01]  /*0740*/  ISETP.GT.U32.AND P4, PT, R13, R4, PT ;  /* 0x000000040d00720c */ /* 0x000fe20003f84070 */
[----:B------:R-:W-:Y:S01]  /*0750*/  IMAD.HI.U32 R2, R2, R12, RZ ;  /* 0x0000000c02027227 */ /* 0x000fe200078e00ff */
[----:B------:R-:W-:-:S02]  /*0760*/  IADD3 R11, -R5, RZ, RZ ;  /* 0x000000ff050b7210 */ /* 0x000fc40007ffe1ff */
[----:B------:R-:W-:Y:S01]  /*0770*/  SHF.L.U32 R36, R14, 0x7, RZ ;  /* 0x000000070e247819 */ /* 0x000fe200000006ff */
[C---:B------:R-:W-:Y:S01]  /*0780*/  IMAD R5, R13.reuse, R9, R8 ;  /* 0x000000090d057224 */ /* 0x040fe200078e0208 */
[----:B------:R-:W-:Y:S01]  /*0790*/  IADD3 R9, -R2, RZ, RZ ;  /* 0x000000ff02097210 */ /* 0x000fe20007ffe1ff */
[C---:B------:R-:W-:Y:S01]  /*07a0*/  IMAD R8, R13.reuse, R11, R10 ;  /* 0x0000000b0d087224 */ /* 0x040fe200078e020a */
[----:B------:R-:W-:Y:S02]  /*07b0*/  SHF.R.S32.HI R6, RZ, 0x18, R14 ;  /* 0x00000018ff067819 */ /* 0x000fe4000001140e */
[C---:B------:R-:W-:Y:S01]  /*07c0*/  ISETP.GT.U32.AND P6, PT, R13.reuse, R5, PT ;  /* 0x000000050d00720c */ /* 0x040fe20003fc4070 */
[----:B------:R-:W-:Y:S01]  /*07d0*/  IMAD R9, R13, R9, R12 ;  /* 0x000000090d097224 */ /* 0x000fe200078e020c */
[----:B------:R-:W-:Y:S02]  /*07e0*/  LOP3.LUT R2, R7, 0x20, RZ, 0xfc, !PT ;  /* 0x0000002007027812 */ /* 0x000fe400078efcff */
[----:B------:R-:W-:-:S02]  /*07f0*/  @!P4 IADD3 R4, R4, -R13, RZ ;  /* 0x8000000d0404c210 */ /* 0x000fc40007ffe0ff */
[C---:B------:R-:W-:Y:S02]  /*0800*/  ISETP.GT.U32.AND P4, PT, R13.reuse, R8, PT ;  /* 0x000000080d00720c */ /* 0x040fe40003f84070 */
[----:B------:R-:W-:Y:S02]  /*0810*/  ISETP.GT.U32.AND P5, PT, R13, R9, PT ;  /* 0x000000090d00720c */ /* 0x000fe40003fa4070 */
[C---:B------:R-:W-:Y:S02]  /*0820*/  LOP3.LUT R3, R7.reuse, 0x40, RZ, 0xfc, !PT ;  /* 0x0000004007037812 */ /* 0x040fe400078efcff */
[----:B------:R-:W-:Y:S02]  /*0830*/  LOP3.LUT R37, R7, 0x60, RZ, 0xfc, !PT ;  /* 0x0000006007257812 */ /* 0x000fe400078efcff */
[----:B------:R-:W-:Y:S02]  /*0840*/  @!P6 IADD3 R5, R5, -R13, RZ ;  /* 0x8000000d0505e210 */ /* 0x000fe40007ffe0ff */
[----:B------:R-:W-:-:S02]  /*0850*/  ISETP.GT.U32.AND P6, PT, R13, R4, PT ;  /* 0x000000040d00720c */ /* 0x000fc40003fc4070 */
[----:B------:R-:W-:Y:S02]  /*0860*/  SGXT R6, R6, 0x1 ;  /* 0x000000010606781a */ /* 0x000fe40000000200 */
[----:B------:R-:W-:Y:S02]  /*0870*/  @!P4 IADD3 R8, R8, -R13, RZ ;  /* 0x8000000d0808c210 */ /* 0x000fe40007ffe0ff */
[----:B------:R-:W-:Y:S02]  /*0880*/  ISETP.GT.U32.AND P4, PT, R13, R5, PT ;  /* 0x000000050d00720c */ /* 0x000fe40003f84070 */
[C---:B------:R-:W-:Y:S02]  /*0890*/  LOP3.LUT R12, R36.reuse, R7, RZ, 0xfc, !PT ;  /* 0x00000007240c7212 */ /* 0x040fe400078efcff */
[C-C-:B------:R-:W-:Y:S02]  /*08a0*/  LOP3.LUT R15, R36.reuse, 0x20, R7.reuse, 0xfe, !PT ;  /* 0x00000020240f7812 */ /* 0x140fe400078efe07 */
[----:B------:R-:W-:-:S02]  /*08b0*/  LOP3.LUT R16, R36, 0x40, R7, 0xfe, !PT ;  /* 0x0000004024107812 */ /* 0x000fc400078efe07 */
[----:B------:R-:W-:Y:S02]  /*08c0*/  LOP3.LUT R17, R36, 0x60, R7, 0xfe, !PT ;  /* 0x0000006024117812 */ /* 0x000fe400078efe07 */
[----:B------:R-:W-:Y:S02]  /*08d0*/  @!P5 IADD3 R9, R9, -R13, RZ ;  /* 0x8000000d0909d210 */ /* 0x000fe40007ffe0ff */
[-C--:B------:R-:W-:Y:S02]  /*08e0*/  LEA R2, R2, R38.reuse, 0x7 ;  /* 0x0000002602027211 */ /* 0x080fe400078e38ff */
[-C--:B------:R-:W-:Y:S02]  /*08f0*/  LEA R3, R3, R38.reuse, 0x7 ;  /* 0x0000002603037211 */ /* 0x080fe400078e38ff */
[----:B------:R-:W-:Y:S02]  /*0900*/  LEA R37, R37, R38, 0x7 ;  /* 0x0000002625257211 */ /* 0x000fe400078e38ff */
[----:B------:R-:W-:-:S02]  /*0910*/  ISETP.GT.U32.AND P5, PT, R13, R8, PT ;  /* 0x000000080d00720c */ /* 0x000fc40003fa4070 */
[----:B------:R-:W-:Y:S02]  /*0920*/  LEA R38, R7, R38, 0x7 ;  /* 0x0000002607267211 */ /* 0x000fe400078e38ff */
[C---:B------:R-:W-:Y:S02]  /*0930*/  LEA.HI R7, R6.reuse, R12, RZ, 0x7 ;  /* 0x0000000c06077211 */ /* 0x040fe400078f38ff */
[C---:B------:R-:W-:Y:S02]  /*0940*/  LEA.HI R10, R6.reuse, R15, RZ, 0x7 ;  /* 0x0000000f060a7211 */ /* 0x040fe400078f38ff */
[----:B------:R-:W-:Y:S02]  /*0950*/  LEA.HI R11, R6, R16, RZ, 0x7 ;  /* 0x00000010060b7211 */ /* 0x000fe400078f38ff */
[----:B------:R-:W-:Y:S02]  /*0960*/  @!P6 IADD3 R4, R4, -R13, RZ ;  /* 0x8000000d0404e210 */ /* 0x000fe40007ffe0ff */
[----:B------:R-:W-:-:S02]  /*0970*/  LEA.HI R6, R6, R17, RZ, 0x7 ;  /* 0x0000001106067211 */ /* 0x000fc400078f38ff */
[----:B------:R-:W-:Y:S02]  /*0980*/  ISETP.GT.U32.AND P6, PT, R13, R9, PT ;  /* 0x000000090d00720c */ /* 0x000fe40003fc4070 */
[----:B------:R-:W-:Y:S02]  /*0990*/  LOP3.LUT R6, R6, 0xffffff80, RZ, 0xc0, !PT ;  /* 0xffffff8006067812 */ /* 0x000fe400078ec0ff */
[----:B------:R-:W-:Y:S02]  /*09a0*/  @!P4 IADD3 R5, R5, -R13, RZ ;  /* 0x8000000d0505c210 */ /* 0x000fe40007ffe0ff */
[----:B------:R-:W-:Y:S02]  /*09b0*/  IADD3 R18, R17, -R6, RZ ;  /* 0x8000000611127210 */ /* 0x000fe40007ffe0ff */
[----:B------:R-:W-:Y:S02]  /*09c0*/  MOV R6, R5 ;  /* 0x0000000500067202 */ /* 0x000fe40000000f00 */
[----:B------:R-:W-:-:S02]  /*09d0*/  @!P5 IADD3 R8, R8, -R13, RZ ;  /* 0x8000000d0808d210 */ /* 0x000fc40007ffe0ff */
[----:B------:R-:W-:Y:S02]  /*09e0*/  ISETP.NE.AND P4, PT, RZ, c[0x0][0x180], PT ;  /* 0x00006000ff007a0c */ /* 0x000fe40003f85270 */
[----:B------:R-:W-:Y:S02]  /*09f0*/  LOP3.LUT R5, RZ, c[0x0][0x180], RZ, 0x33, !PT ;  /* 0x00006000ff057a12 */ /* 0x000fe400078e33ff */
[----:B------:R-:W-:Y:S02]  /*0a00*/  @!P0 IADD3 R4, -R4, RZ, RZ ;  /* 0x000000ff04048210 */ /* 0x000fe40007ffe1ff */
[----:B------:R-:W-:Y:S02]  /*0a10*/  @!P3 IADD3 R6, -R6, RZ, RZ ;  /* 0x000000ff0606b210 */ /* 0x000fe40007ffe1ff */
[----:B------:R-:W-:Y:S02]  /*0a20*/  @!P6 IADD3 R9, R9, -R13, RZ ;  /* 0x8000000d0909e210 */ /* 0x000fe40007ffe0ff */
[----:B------:R-:W-:-:S02]  /*0a30*/  @!P2 IADD3 R8, -R8, RZ, RZ ;  /* 0x000000ff0808a210 */ /* 0x000fc40007ffe1ff */
[C---:B------:R-:W-:Y:S02]  /*0a40*/  SEL R4, R5.reuse, R4, !P4 ;  /* 0x0000000405047207 */ /* 0x040fe40006000000 */
[----:B------:R-:W-:Y:S02]  /*0a50*/  LOP3.LUT R10, R10, 0xffffff80, RZ, 0xc0, !PT ;  /* 0xffffff800a0a7812 */ /* 0x000fe400078ec0ff */
[----:B------:R-:W-:Y:S01]  /*0a60*/  SEL R6, R5, R6, !P4 ;  /* 0x0000000605067207 */ /* 0x000fe20006000000 */
[--C-:B------:R-:W-:Y:S01]  /*0a70*/  IMAD R4, R4, 0x9c, R55.reuse ;  /* 0x0000009c04047824 */ /* 0x100fe200078e0237 */
[----:B------:R-:W-:Y:S02]  /*0a80*/  @!P1 IADD3 R9, -R9, RZ, RZ ;  /* 0x000000ff09099210 */ /* 0x000fe40007ffe1ff */
[----:B------:R-:W-:Y:S01]  /*0a90*/  SEL R8, R5, R8, !P4 ;  /* 0x0000000805087207 */ /* 0x000fe20006000000 */
[----:B------:R-:W-:Y:S01]  /*0aa0*/  IMAD R6, R6, 0x9c, R55 ;  /* 0x0000009c06067824 */ /* 0x000fe200078e0237 */
[----:B------:R-:W-:-:S02]  /*0ab0*/  MOV R13, 0x4 ;  /* 0x00000004000d7802 */ /* 0x000fc40000000f00 */
[----:B------:R-:W-:Y:S01]  /*0ac0*/  LOP3.LUT R7, R7, 0xffffff80, RZ, 0xc0, !PT ;  /* 0xffffff8007077812 */ /* 0x000fe200078ec0ff */
[--C-:B------:R-:W-:Y:S01]  /*0ad0*/  IMAD R8, R8, 0x9c, R55.reuse ;  /* 0x0000009c08087824 */ /* 0x100fe200078e0237 */
[----:B------:R-:W-:Y:S02]  /*0ae0*/  IADD3 R14, R15, -R10, RZ ;  /* 0x8000000a0f0e7210 */ /* 0x000fe40007ffe0ff */
[----:B------:R-:W-:Y:S01]  /*0af0*/  SEL R10, R5, R9, !P4 ;  /* 0x00000009050a7207 */ /* 0x000fe20006000000 */
[----:B------:R-:W-:Y:S01]  /*0b00*/  IMAD.WIDE R4, R4, R13, c[0x0][0x168] ;  /* 0x00005a0004047625 */ /* 0x000fe200078e020d */
[----:B------:R-:W-:Y:S02]  /*0b10*/  LOP3.LUT R11, R11, 0xffffff80, RZ, 0xc0, !PT ;  /* 0xffffff800b0b7812 */ /* 0x000fe400078ec0ff */
[----:B------:R-:W-:Y:S01]  /*0b20*/  IADD3 R12, R12, -R7, RZ ;  /* 0x800000070c0c7210 */ /* 0x000fe20007ffe0ff */
[----:B------:R-:W-:Y:S01]  /*0b30*/  IMAD.WIDE R6, R6, R13, c[0x0][0x168] ;  /* 0x00005a0006067625 */ /* 0x000fe200078e020d */
[----:B------:R-:W-:Y:S01]  /*0b40*/  IADD3 R16, R16, -R11, RZ ;  /* 0x8000000b10107210 */ /* 0x000fe20007ffe0ff */
[----:B------:R1:W-:Y:S01]  /*0b50*/  LDGSTS.E.BYPASS.128 [R38], [R4.64] ;  /* 0x0000000004267fae */ /* 0x0003e2000b901c44 */
[----:B------:R-:W-:Y:S01]  /*0b60*/  IADD3 R40, P2, R4, 0x80, RZ ;  /* 0x0000008004287810 */ /* 0x000fe20007f5e0ff */
[----:B------:R-:W-:Y:S01]  /*0b70*/  IMAD.WIDE R8, R8, R13, c[0x0][0x168] ;  /* 0x00005a0008087625 */ /* 0x000fe200078e020d */
[----:B------:R-:W-:Y:S01]  /*0b80*/  IADD3 R39, P1, R6, 0x80, RZ ;  /* 0x0000008006277810 */ /* 0x000fe20007f3e0ff */
[----:B------:R2:W-:Y:S01]  /*0b90*/  LDGSTS.E.BYPASS.128 [R2], [R6.64] ;  /* 0x0000000006027fae */ /* 0x0005e2000b901c44 */
[----:B------:R-:W-:Y:S01]  /*0ba0*/  IADD3.X R43, RZ, R5, RZ, P2, !PT ;  /* 0x00000005ff2b7210 */ /* 0x000fe200017fe4ff */
[--C-:B------:R-:W-:Y:S01]  /*0bb0*/  IMAD R10, R10, 0x9c, R55.reuse ;  /* 0x0000009c0a0a7824 */ /* 0x100fe200078e0237 */
[----:B------:R-:W-:Y:S01]  /*0bc0*/  IADD3 R41, P0, R8, 0x80, RZ ;  /* 0x0000008008297810 */ /* 0x000fe20007f1e0ff */
[--C-:B------:R-:W-:Y:S01]  /*0bd0*/  IMAD R12, R12, 0x9c, R55.reuse ;  /* 0x0000009c0c0c7824 */ /* 0x100fe200078e0237 */
[----:B------:R-:W-:Y:S01]  /*0be0*/  IADD3.X R42, RZ, R7, RZ, P1, !PT ;  /* 0x00000007ff2a7210 */ /* 0x000fe20000ffe4ff */
[----:B------:R-:W-:Y:S01]  /*0bf0*/  IMAD R14, R14, 0x9c, R55 ;  /* 0x0000009c0e0e7824 */ /* 0x000fe200078e0237 */
[----:B------:R-:W-:Y:S01]  /*0c00*/  IADD3.X R44, RZ, R9, RZ, P0, !PT ;  /* 0x00000009ff2c7210 */ /* 0x000fe200007fe4ff */
[----:B------:R-:W-:Y:S01]  /*0c10*/  IMAD.WIDE R10, R10, R13, c[0x0][0x168] ;  /* 0x00005a000a0a7625 */ /* 0x000fe200078e020d */
[----:B------:R3:W-:Y:S01]  /*0c20*/  LDGSTS.E.BYPASS.128 [R3], [R8.64] ;  /* 0x0000000008037fae */ /* 0x0007e2000b901c44 */
[----:B------:R-:W-:-:S02]  /*0c30*/  SHF.L.U32 R58, R58, 0x4, RZ ;  /* 0x000000043a3a7819 */ /* 0x000fc400000006ff */
[--C-:B------:R-:W-:Y:S01]  /*0c40*/  IMAD R16, R16, 0x9c, R55.reuse ;  /* 0x0000009c10107824 */ /* 0x100fe200078e0237 */
[----:B------:R4:W-:Y:S01]  /*0c50*/  LDGSTS.E.BYPASS.128 [R37], [R10.64] ;  /* 0x000000000a257fae */ /* 0x0009e2000b901c44 */
[----:B-1----:R-:W-:Y:S01]  /*0c60*/  IMAD.WIDE R4, R12, R13, c[0x0][0x170] ;  /* 0x00005c000c047625 */ /* 0x002fe200078e020d */
[----:B------:R-:W-:Y:S02]  /*0c70*/  IADD3 R45, P0, R10, 0x80, RZ ;  /* 0x000000800a2d7810 */ /* 0x000fe40007f1e0ff */
[----:B------:R-:W0:Y:S01]  /*0c80*/  LDGDEPBAR ;  /* 0x00000000000079af */ /* 0x000e220000000000 */
[----:B------:R-:W-:Y:S01]  /*0c90*/  IMAD R12, R18, 0x9c, R55 ;  /* 0x0000009c120c7824 */ /* 0x000fe200078e0237 */
[----:B------:R-:W-:Y:S01]  /*0ca0*/  IADD3.X R46, RZ, R11, RZ, P0, !PT ;  /* 0x0000000bff2e7210 */ /* 0x000fe200007fe4ff */
[-C--:B--2---:R-:W-:Y:S01]  /*0cb0*/  IMAD.WIDE R6, R14, R13.reuse, c[0x0][0x170] ;  /* 0x00005c000e067625 */ /* 0x084fe200078e020d */
[----:B------:R1:W-:Y:S01]  /*0cc0*/  LDGSTS.E.BYPASS.128 [R38+0x4000], [R4.64] ;  /* 0x0400000004267fae */ /* 0x0003e2000b901c44 */
[----:B------:R-:W-:Y:S01]  /*0cd0*/  IADD3 R47, P0, R4, 0x80, RZ ;  /* 0x00000080042f7810 */ /* 0x000fe20007f1e0ff */
[----:B------:R-:W-:Y:S01]  /*0ce0*/  CS2R R14, SRZ ;  /* 0x00000000000e7805 */ /* 0x000fe2000001ff00 */
[----:B---3--:R-:W-:Y:S01]  /*0cf0*/  IMAD.WIDE R8, R16, R13, c[0x0][0x170] ;  /* 0x00005c0010087625 */ /* 0x008fe200078e020d */
[----:B------:R2:W-:Y:S01]  /*0d00*/  LDGSTS.E.BYPASS.128 [R2+0x4000], [R6.64] ;  /* 0x0400000006027fae */ /* 0x0005e2000b901c44 */
[----:B------:R-:W-:Y:S01]  /*0d10*/  IADD3.X R49, RZ, R5, RZ, P0, !PT ;  /* 0x00000005ff317210 */ /* 0x000fe200007fe4ff */
[----:B------:R-:W-:Y:S01]  /*0d20*/  CS2R R16, SRZ ;  /* 0x0000000000107805 */ /* 0x000fe2000001ff00 */
[----:B------:R-:W-:Y:S01]  /*0d30*/  IMAD.WIDE R12, R12, R13, c[0x0][0x170] ;  /* 0x00005c000c0c7625 */ /* 0x000fe200078e020d */
[----:B------:R4:W-:Y:S01]  /*0d40*/  LDGSTS.E.BYPASS.128 [R3+0x4000], [R8.64] ;  /* 0x0400000008037fae */ /* 0x0009e2000b901c44 */
[----:B------:R-:W-:Y:S01]  /*0d50*/  IADD3 R48, P2, R6, 0x80, RZ ;  /* 0x0000008006307810 */ /* 0x000fe20007f5e0ff */
[----:B------:R-:W-:Y:S01]  /*0d60*/  CS2R R18, SRZ ;  /* 0x0000000000127805 */ /* 0x000fe2000001ff00 */
[----:B------:R-:W-:Y:S01]  /*0d70*/  IADD3 R50, P1, R8, 0x80, RZ ;  /* 0x0000008008327810 */ /* 0x000fe20007f3e0ff */
[----:B------:R3:W-:Y:S01]  /*0d80*/  LDGSTS.E.BYPASS.128 [R37+0x4000], [R12.64] ;  /* 0x040000000c257fae */ /* 0x0007e2000b901c44 */
[----:B------:R-:W-:Y:S01]  /*0d90*/  IADD3 R51, P0, R12, 0x80, RZ ;  /* 0x000000800c337810 */ /* 0x000fe20007f1e0ff */
[----:B-1----:R-:W-:Y:S01]  /*0da0*/  CS2R R4, SRZ ;  /* 0x0000000000047805 */ /* 0x002fe2000001ff00 */
[----:B------:R-:W-:Y:S01]  /*0db0*/  IADD3.X R52, RZ, R7, RZ, P2, !PT ;  /* 0x00000007ff347210 */ /* 0x000fe200017fe4ff */
[----:B------:R-:W0:Y:S01]  /*0dc0*/  LDGDEPBAR ;  /* 0x00000000000079af */ /* 0x000e220000000000 */
[----:B------:R-:W-:Y:S01]  /*0dd0*/  IADD3.X R54, RZ, R13, RZ, P0, !PT ;  /* 0x0000000dff367210 */ /* 0x000fe200007fe4ff */
[----:B--2---:R-:W-:Y:S01]  /*0de0*/  CS2R R6, SRZ ;  /* 0x0000000000067805 */ /* 0x004fe2000001ff00 */
[----:B------:R-:W-:Y:S01]  /*0df0*/  IADD3.X R53, RZ, R9, RZ, P1, !PT ;  /* 0x00000009ff357210 */ /* 0x000fe20000ffe4ff */
[----:B------:R-:W-:Y:S01]  /*0e00*/  UMOV UR4, URZ ;  /* 0x0000003f00047c82 */ /* 0x000fe20008000000 */
[----:B------:R-:W-:Y:S01]  /*0e10*/  LOP3.LUT R58, R58, 0x3e00, RZ, 0xc0, !PT ;  /* 0x00003e003a3a7812 */ /* 0x000fe200078ec0ff */
[----:B------:R-:W-:Y:S01]  /*0e20*/  UMOV UR5, URZ ;  /* 0x0000003f00057c82 */ /* 0x000fe20008000000 */
[----:B------:R-:W-:Y:S01]  /*0e30*/  LOP3.LUT R55, R55, 0x7c, RZ, 0x3c, !PT ;  /* 0x0000007c37377812 */ /* 0x000fe200078e3cff */
[----:B---3--:R-:W-:Y:S01]  /*0e40*/  CS2R R12, SRZ ;  /* 0x00000000000c7805 */ /* 0x008fe2000001ff00 */
[----:B------:R-:W-:-:S04]  /*0e50*/  DEPBAR.LE SB0, 0x0 ;  /* 0x000080000000791a */ /* 0x000fc80000000000 */
[----:B----4-:R-:W-:Y:S06]  /*0e60*/  BAR.SYNC 0x0 ;  /* 0x0000000000007b1d */ /* 0x010fec0000000000 */
.L_x_1:
[----:B------:R-:W-:Y:S01]  /*0e70*/  LEA R59, R57, 0x4000, 0x7 ;  /* 0x00004000393b7811 */ /* 0x000fe200078e38ff */
[----:B------:R-:W-:Y:S01]  /*0e80*/  LDS.128 R100, [R58] ;  /* 0x000000003a647984 */ /* 0x000fe20000000c00 */
[C---:B------:R-:W-:Y:S01]  /*0e90*/  ISETP.GE.U32.AND P1, PT, R56.reuse, R55, PT ;  /* 0x000000373800720c */ /* 0x040fe20003f26070 */
[----:B------:R-:W-:Y:S01]  /*0ea0*/  ULDC.64 UR6, c[0x0][0x118] ;  /* 0x0000460000067ab9 */ /* 0x000fe20000000a00 */
[C---:B------:R-:W-:Y:S01]  /*0eb0*/  ISETP.GE.U32.AND P0, PT, R56.reuse, 0x7c, PT ;  /* 0x0000007c3800780c */ /* 0x040fe20003f06070 */
[----:B------:R-:W1:Y:S01]  /*0ec0*/  LDS.128 R20, [R59] ;  /* 0x000000003b147984 */ /* 0x000e620000000c00 */
[----:B------:R-:W-:Y:S02]  /*0ed0*/  SEL R112, RZ, 0x10, P1 ;  /* 0x00000010ff707807 */ /* 0x000fe40000800000 */
[----:B------:R-:W-:Y:S01]  /*0ee0*/  IADD3 R56, R56, 0x20, RZ ;  /* 0x0000002038387810 */ /* 0x000fe20007ffe0ff */
[----:B------:R-:W2:Y:S01]  /*0ef0*/  LDS.128 R28, [R59+0x100] ;  /* 0x000100003b1c7984 */ /* 0x000ea20000000c00 */
[----:B------:R-:W-:-:S03]  /*0f00*/  SEL R112, R112, RZ, !P0 ;  /* 0x000000ff70707207 */ /* 0x000fc60004000000 */
[----:B------:R-:W3:Y:S01]  /*0f10*/  LDS.128 R24, [R59+0x80] ;  /* 0x000080003b187984 */ /* 0x000ee20000000c00 */
[----:B------:R-:W-:-:S03]  /*0f20*/  ISETP.NE.U32.AND P1, PT, R112, RZ, PT ;  /* 0x000000ff7000720c */ /* 0x000fc60003f25070 */
[----:B------:R-:W4:Y:S04]  /*0f30*/  LDS.128 R8, [R59+0x180] ;  /* 0x000180003b087984 */ /* 0x000f280000000c00 */
[----:B------:R-:W5:Y:S04]  /*0f40*/  LDS.128 R120, [R58+0x80] ;  /* 0x000080003a787984 */ /* 0x000f680000000c00 */
[----:B------:R-:W5:Y:S01]  /*0f50*/  LDS.128 R132, [R58+0x100] ;  /* 0x000100003a847984 */ /* 0x000f620000000c00 */
[C---:B-1----:R-:W-:Y:S01]  /*0f60*/  FFMA R108, R100.reuse, R20, R108 ;  /* 0x00000014646c7223 */ /* 0x042fe2000000006c */
[----:B--2---:R-:W-:-:S03]  /*0f70*/  FFMA R110, R100, R28, R110 ;  /* 0x0000001c646e7223 */ /* 0x004fc6000000006e */
[C---:B------:R-:W-:Y:S01]  /*0f80*/  FFMA R115, R101.reuse, R21, R108 ;  /* 0x0000001565737223 */ /* 0x040fe2000000006c */
[C---:B---3--:R-:W-:Y:S01]  /*0f90*/  FFMA R112, R100.reuse, R24, R109 ;  /* 0x0000001864707223 */ /* 0x048fe2000000006d */
[C---:B------:R-:W-:Y:S01]  /*0fa0*/  FFMA R117, R101.reuse, R29, R110 ;  /* 0x0000001d65757223 */ /* 0x040fe2000000006e */
[----:B----4-:R-:W-:Y:S02]  /*0fb0*/  FFMA R100, R100, R8, R111 ;  /* 0x0000000864647223 */ /* 0x010fe4000000006f */
[C---:B------:R-:W-:Y:S01]  /*0fc0*/  FFMA R113, R101.reuse, R25, R112 ;  /* 0x0000001965717223 */ /* 0x040fe20000000070 */
[----:B------:R-:W1:Y:S01]  /*0fd0*/  LDS.128 R108, [R58+0x180] ;  /* 0x000180003a6c7984 */ /* 0x000e620000000c00 */
[C---:B------:R-:W-:Y:S01]  /*0fe0*/  FFMA R112, R102.reuse, R22, R115 ;  /* 0x0000001666707223 */ /* 0x040fe20000000073 */
[----:B------:R-:W-:Y:S01]  /*0ff0*/  FFMA R101, R101, R9, R100 ;  /* 0x0000000965657223 */ /* 0x000fe20000000064 */
[C---:B------:R-:W-:Y:S01]  /*1000*/  FFMA R100, R102.reuse, R30, R117 ;  /* 0x0000001e66647223 */ /* 0x040fe20000000075 */
[C---:B------:R-:W-:Y:S01]  /*1010*/  FFMA R114, R102.reuse, R26, R113 ;  /* 0x0000001a66727223 */ /* 0x040fe20000000071 */
[C---:B------:R-:W-:Y:S01]  /*1020*/  FFMA R115, R103.reuse, R23, R112 ;  /* 0x0000001767737223 */ /* 0x040fe20000000070 */
[----:B------:R-:W-:Y:S01]  /*1030*/  FFMA R102, R102, R10, R101 ;  /* 0x0000000a66667223 */ /* 0x000fe20000000065 */
[C---:B------:R-:W-:Y:S01]  /*1040*/  FFMA R155, R103.reuse, R31, R100 ;  /* 0x0000001f679b7223 */ /* 0x040fe20000000064 */
[C---:B-----5:R-:W-:Y:S01]  /*1050*/  FFMA R100, R120.reuse, R24, R105 ;  /* 0x0000001878647223 */ /* 0x060fe20000000069 */
[C---:B------:R-:W-:Y:S01]  /*1060*/  FFMA R139, R103.reuse, R27, R114 ;  /* 0x0000001b678b7223 */ /* 0x040fe20000000072 */
[----:B------:R-:W-:Y:S01]  /*1070*/  FFMA R161, R103, R11, R102 ;  /* 0x0000000b67a17223 */ /* 0x000fe20000000066 */
[C---:B------:R-:W-:Y:S01]  /*1080*/  FFMA R106, R120.reuse, R28, R106 ;  /* 0x0000001c786a7223 */ /* 0x040fe2000000006a */
[C---:B------:R-:W-:Y:S01]  /*1090*/  FFMA R105, R121.reuse, R25, R100 ;  /* 0x0000001979697223 */ /* 0x040fe20000000064 */
[C---:B------:R-:W-:Y:S01]  /*10a0*/  FFMA R104, R120.reuse, R20, R104 ;  /* 0x0000001478687223 */ /* 0x040fe20000000068 */
[----:B------:R-:W2:Y:S01]  /*10b0*/  LDS.128 R100, [R58+0x1000] ;  /* 0x001000003a647984 */ /* 0x000ea20000000c00 */
[----:B------:R-:W-:Y:S01]  /*10c0*/  FFMA R120, R120, R8, R107 ;  /* 0x0000000878787223 */ /* 0x000fe2000000006b */
[C---:B------:R-:W-:Y:S01]  /*10d0*/  FFMA R113, R121.reuse, R29, R106 ;  /* 0x0000001d79717223 */ /* 0x040fe2000000006a */
[C---:B------:R-:W-:Y:S01]  /*10e0*/  FFMA R107, R121.reuse, R21, R104 ;  /* 0x00000015796b7223 */ /* 0x040fe20000000068 */
[----:B------:R-:W-:Y:S01]  /*10f0*/  FFMA R96, R132, R20, R96 ;  /* 0x0000001484607223 */ /* 0x000fe20000000060 */
[----:B------:R-:W-:Y:S01]  /*1100*/  FFMA R121, R121, R9, R120 ;  /* 0x0000000979797223 */ /* 0x000fe20000000078 */
[----:B------:R-:W-:Y:S01]  /*1110*/  FFMA R104, R122, R30, R113 ;  /* 0x0000001e7a687223 */ /* 0x000fe20000000071 */
[----:B------:R-:W-:Y:S01]  /*1120*/  FFMA R98, R132, R28, R98 ;  /* 0x0000001c84627223 */ /* 0x000fe20000000062 */
[C---:B------:R-:W-:Y:S01]  /*1130*/  FFMA R112, R122.reuse, R26, R105 ;  /* 0x0000001a7a707223 */ /* 0x040fe20000000069 */
[C---:B------:R-:W-:Y:S01]  /*1140*/  FFMA R106, R122.reuse, R22, R107 ;  /* 0x000000167a6a7223 */ /* 0x040fe2000000006b */
[----:B------:R-:W-:Y:S01]  /*1150*/  FFMA R122, R122, R10, R121 ;  /* 0x0000000a7a7a7223 */ /* 0x000fe20000000079 */
[----:B------:R-:W-:Y:S01]  /*1160*/  FFMA R121, R123, R31, R104 ;  /* 0x0000001f7b797223 */ /* 0x000fe20000000068 */
[C---:B------:R-:W-:Y:S01]  /*1170*/  FFMA R104, R132.reuse, R24, R97 ;  /* 0x0000001884687223 */ /* 0x040fe20000000061 */
[----:B------:R-:W-:Y:S01]  /*1180*/  FFMA R132, R132, R8, R99 ;  /* 0x0000000884847223 */ /* 0x000fe20000000063 */
[C---:B------:R-:W-:Y:S01]  /*1190*/  FFMA R107, R133.reuse, R21, R96 ;  /* 0x00000015856b7223 */ /* 0x040fe20000000060 */
[C---:B------:R-:W-:Y:S01]  /*11a0*/  FFMA R113, R133.reuse, R29, R98 ;  /* 0x0000001d85717223 */ /* 0x040fe20000000062 */
[C---:B------:R-:W-:Y:S01]  /*11b0*/  FFMA R105, R133.reuse, R25, R104 ;  /* 0x0000001985697223 */ /* 0x040fe20000000068 */
[----:B------:R-:W3:Y:S01]  /*11c0*/  LDS.128 R96, [R58+0x1080] ;  /* 0x001080003a607984 */ /* 0x000ee20000000c00 */
[----:B------:R-:W-:Y:S01]  /*11d0*/  FFMA R133, R133, R9, R132 ;  /* 0x0000000985857223 */ /* 0x000fe20000000084 */
[C---:B------:R-:W-:Y:S01]  /*11e0*/  FFMA R104, R134.reuse, R30, R113 ;  /* 0x0000001e86687223 */ /* 0x040fe20000000071 */
[C---:B------:R-:W-:Y:S01]  /*11f0*/  FFMA R117, R123.reuse, R27, R112 ;  /* 0x0000001b7b757223 */ /* 0x040fe20000000070 */
[----:B------:R-:W-:Y:S01]  /*1200*/  FFMA R119, R123, R23, R106 ;  /* 0x000000177b777223 */ /* 0x000fe2000000006a */
[C---:B------:R-:W-:Y:S01]  /*1210*/  FFMA R112, R134.reuse, R26, R105 ;  /* 0x0000001a86707223 */ /* 0x040fe20000000069 */
[C---:B------:R-:W-:Y:S01]  /*1220*/  FFMA R106, R134.reuse, R22, R107 ;  /* 0x00000016866a7223 */ /* 0x040fe2000000006b */
[----:B------:R-:W-:Y:S01]  /*1230*/  FFMA R134, R134, R10, R133 ;  /* 0x0000000a86867223 */ /* 0x000fe20000000085 */
[----:B------:R-:W-:Y:S01]  /*1240*/  FFMA R133, R135, R31, R104 ;  /* 0x0000001f87857223 */ /* 0x000fe20000000068 */
[C---:B-1----:R-:W-:Y:S01]  /*1250*/  FFMA R92, R108.reuse, R20, R92 ;  /* 0x000000146c5c7223 */ /* 0x042fe2000000005c */
[C---:B------:R-:W-:Y:S01]  /*1260*/  FFMA R94, R108.reuse, R28, R94 ;  /* 0x0000001c6c5e7223 */ /* 0x040fe2000000005e */
[C---:B------:R-:W-:Y:S01]  /*1270*/  FFMA R104, R108.reuse, R24, R93 ;  /* 0x000000186c687223 */ /* 0x040fe2000000005d */
[----:B------:R-:W-:Y:S01]  /*1280*/  FFMA R108, R108, R8, R95 ;  /* 0x000000086c6c7223 */ /* 0x000fe2000000005f */
[C---:B------:R-:W-:Y:S01]  /*1290*/  FFMA R107, R109.reuse, R21, R92 ;  /* 0x000000156d6b7223 */ /* 0x040fe2000000005c */
[C---:B------:R-:W-:Y:S01]  /*12a0*/  FFMA R113, R109.reuse, R29, R94 ;  /* 0x0000001d6d717223 */ /* 0x040fe2000000005e */
[C---:B------:R-:W-:Y:S01]  /*12b0*/  FFMA R105, R109.reuse, R25, R104 ;  /* 0x000000196d697223 */ /* 0x040fe20000000068 */
[----:B------:R-:W1:Y:S01]  /*12c0*/  LDS.128 R92, [R58+0x1100] ;  /* 0x001100003a5c7984 */ /* 0x000e620000000c00 */
[----:B------:R-:W-:Y:S01]  /*12d0*/  FFMA R109, R109, R9, R108 ;  /* 0x000000096d6d7223 */ /* 0x000fe2000000006c */
[C---:B------:R-:W-:Y:S01]  /*12e0*/  FFMA R104, R110.reuse, R30, R113 ;  /* 0x0000001e6e687223 */ /* 0x040fe20000000071 */
[----:B------:R-:W-:Y:S01]  /*12f0*/  FFMA R131, R135, R23, R106 ;  /* 0x0000001787837223 */ /* 0x000fe2000000006a */
[C---:B------:R-:W-:Y:S01]  /*1300*/  FFMA R108, R110.reuse, R26, R105 ;  /* 0x0000001a6e6c7223 */ /* 0x040fe20000000069 */
[----:B------:R-:W-:Y:S01]  /*1310*/  FFMA R106, R110, R22, R107 ;  /* 0x000000166e6a7223 */ /* 0x000fe2000000006b */
[----:B------:R-:W-:Y:S01]  /*1320*/  FFMA R127, R111, R31, R104 ;  /* 0x0000001f6f7f7223 */ /* 0x000fe20000000068 */
[C---:B--2---:R-:W-:Y:S01]  /*1330*/  FFMA R84, R100.reuse, R20, R84 ;  /* 0x0000001464547223 */ /* 0x044fe20000000054 */
[----:B------:R-:W-:Y:S01]  /*1340*/  FFMA R86, R100, R28, R86 ;  /* 0x0000001c64567223 */ /* 0x000fe20000000056 */
[----:B------:R-:W-:Y:S01]  /*1350*/  FFMA R110, R110, R10, R109 ;  /* 0x0000000a6e6e7223 */ /* 0x000fe2000000006d */
        /* <DEDUP_REMOVED lines=8> */
[----:B------:R-:W-:Y:S01]  /*13e0*/  FFMA R125, R111, R23, R106 ;  /* 0x000000176f7d7223 */ /* 0x000fe2000000006a */
[C---:B------:R-:W-:Y:S01]  /*13f0*/  FFMA R106, R102.reuse, R26, R105 ;  /* 0x0000001a666a7223 */ /* 0x040fe20000000069 */
[C---:B------:R-:W-:Y:S01]  /*1400*/  FFMA R104, R102.reuse, R22, R107 ;  /* 0x0000001666687223 */ /* 0x040fe2000000006b */
[C---:B------:R-:W-:Y:S01]  /*1410*/  FFMA R143, R103.reuse, R31, R100 ;  /* 0x0000001f678f7223 */ /* 0x040fe20000000064 */
[----:B------:R-:W-:Y:S01]  /*1420*/  FFMA R102, R102, R10, R101 ;  /* 0x0000000a66667223 */ /* 0x000fe20000000065 */
[----:B------:R-:W-:Y:S01]  /*1430*/  FFMA R101, R103, R27, R106 ;  /* 0x0000001b67657223 */ /* 0x000fe2000000006a */
[C---:B---3--:R-:W-:Y:S01]  /*1440*/  FFMA R88, R96.reuse, R20, R88 ;  /* 0x0000001460587223 */ /* 0x048fe20000000058 */
[C---:B------:R-:W-:Y:S01]  /*1450*/  FFMA R90, R96.reuse, R28, R90 ;  /* 0x0000001c605a7223 */ /* 0x040fe2000000005a */
[C---:B------:R-:W-:Y:S01]  /*1460*/  FFMA R100, R96.reuse, R24, R89 ;  /* 0x0000001860647223 */ /* 0x040fe20000000059 */
[----:B------:R-:W-:Y:S01]  /*1470*/  FFMA R96, R96, R8, R91 ;  /* 0x0000000860607223 */ /* 0x000fe2000000005b */
[C---:B------:R-:W-:Y:S01]  /*1480*/  FFMA R105, R97.reuse, R21, R88 ;  /* 0x0000001561697223 */ /* 0x040fe20000000058 */
[----:B------:R-:W-:Y:S01]  /*1490*/  FFMA R107, R97, R29, R90 ;  /* 0x0000001d616b7223 */ /* 0x000fe2000000005a */
[C---:B------:R-:W-:Y:S01]  /*14a0*/  FFMA R141, R103.reuse, R23, R104 ;  /* 0x00000017678d7223 */ /* 0x040fe20000000068 */
[----:B------:R-:W3:Y:S01]  /*14b0*/  LDS.128 R88, [R58+0x2000] ;  /* 0x002000003a587984 */ /* 0x000ee20000000c00 */
        /* <DEDUP_REMOVED lines=13> */
[----:B------:R-:W-:Y:S01]  /*1590*/  FFMA R105, R93, R29, R82 ;  /* 0x0000001d5d697223 */ /* 0x000fe20000000052 */
[C---:B------:R-:W-:Y:S01]  /*15a0*/  FFMA R97, R99.reuse, R27, R102 ;  /* 0x0000001b63617223 */ /* 0x040fe20000000066 */
[----:B------:R-:W1:Y:S01]  /*15b0*/  LDS.128 R80, [R58+0x2080] ;  /* 0x002080003a507984 */ /* 0x000e620000000c00 */
[C---:B------:R-:W-:Y:S01]  /*15c0*/  FFMA R147, R99.reuse, R23, R100 ;  /* 0x0000001763937223 */ /* 0x040fe20000000064 */
[----:B------:R-:W-:Y:S01]  /*15d0*/  FFMA R151, R99, R11, R98 ;  /* 0x0000000b63977223 */ /* 0x000fe20000000062 */
[C---:B------:R-:W-:Y:S01]  /*15e0*/  FFMA R99, R93.reuse, R25, R96 ;  /* 0x000000195d637223 */ /* 0x040fe20000000060 */
[----:B------:R-:W-:Y:S01]  /*15f0*/  FFMA R93, R93, R9, R92 ;  /* 0x000000095d5d7223 */ /* 0x000fe2000000005c */
[C---:B------:R-:W-:Y:S01]  /*1600*/  FFMA R92, R94.reuse, R30, R105 ;  /* 0x0000001e5e5c7223 */ /* 0x040fe20000000069 */
[C---:B------:R-:W-:Y:S01]  /*1610*/  FFMA R96, R94.reuse, R22, R103 ;  /* 0x000000165e607223 */ /* 0x040fe20000000067 */
[----:B------:R-:W-:Y:S01]  /*1620*/  FFMA R98, R94, R26, R99 ;  /* 0x0000001a5e627223 */ /* 0x000fe20000000063 */
[C---:B--2---:R-:W-:Y:S01]  /*1630*/  FFMA R76, R84.reuse, R20, R76 ;  /* 0x00000014544c7223 */ /* 0x044fe2000000004c */
[C---:B------:R-:W-:Y:S01]  /*1640*/  FFMA R78, R84.reuse, R28, R78 ;  /* 0x0000001c544e7223 */ /* 0x040fe2000000004e */
[----:B------:R-:W-:Y:S01]  /*1650*/  FFMA R157, R95, R31, R92 ;  /* 0x0000001f5f9d7223 */ /* 0x000fe2000000005c */
[C---:B------:R-:W-:Y:S01]  /*1660*/  FFMA R92, R84.reuse, R24, R77 ;  /* 0x00000018545c7223 */ /* 0x040fe2000000004d */
[----:B------:R-:W-:Y:S01]  /*1670*/  FFMA R84, R84, R8, R79 ;  /* 0x0000000854547223 */ /* 0x000fe2000000004f */
[C---:B------:R-:W-:Y:S01]  /*1680*/  FFMA R99, R85.reuse, R21, R76 ;  /* 0x0000001555637223 */ /* 0x040fe2000000004c */
[----:B------:R-:W-:Y:S01]  /*1690*/  FFMA R103, R85, R29, R78 ;  /* 0x0000001d55677223 */ /* 0x000fe2000000004e */
[----:B------:R-:W-:Y:S01]  /*16a0*/  FFMA R94, R94, R10, R93 ;  /* 0x0000000a5e5e7223 */ /* 0x000fe2000000005d */
[----:B------:R-:W2:Y:S01]  /*16b0*/  LDS.128 R76, [R58+0x2100] ;  /* 0x002100003a4c7984 */ /* 0x000ea20000000c00 */
[C---:B------:R-:W-:Y:S01]  /*16c0*/  FFMA R93, R95.reuse, R27, R98 ;  /* 0x0000001b5f5d7223 */ /* 0x040fe20000000062 */
[C---:B------:R-:W-:Y:S01]  /*16d0*/  FFMA R153, R95.reuse, R23, R96 ;  /* 0x000000175f997223 */ /* 0x040fe20000000060 */
[----:B------:R-:W-:Y:S01]  /*16e0*/  FFMA R179, R95, R11, R94 ;  /* 0x0000000b5fb37223 */ /* 0x000fe2000000005e */
[C---:B------:R-:W-:Y:S01]  /*16f0*/  FFMA R95, R85.reuse, R25, R92 ;  /* 0x00000019555f7223 */ /* 0x040fe2000000005c */
[----:B------:R-:W-:Y:S01]  /*1700*/  FFMA R85, R85, R9, R84 ;  /* 0x0000000955557223 */ /* 0x000fe20000000054 */
[C---:B------:R-:W-:Y:S01]  /*1710*/  FFMA R84, R86.reuse, R30, R103 ;  /* 0x0000001e56547223 */ /* 0x040fe20000000067 */
[----:B------:R-:W-:Y:S01]  /*1720*/  FFMA R92, R86, R22, R99 ;  /* 0x00000016565c7223 */ /* 0x000fe20000000063 */
[C---:B---3--:R-:W-:Y:S01]  /*1730*/  FFMA R72, R88.reuse, R20, R72 ;  /* 0x0000001458487223 */ /* 0x048fe20000000048 */
[----:B------:R-:W-:Y:S01]  /*1740*/  FFMA R74, R88, R28, R74 ;  /* 0x0000001c584a7223 */ /* 0x000fe2000000004a */
[C---:B------:R-:W-:Y:S01]  /*1750*/  FFMA R94, R86.reuse, R26, R95 ;  /* 0x0000001a565e7223 */ /* 0x040fe2000000005f */
[----:B------:R-:W-:Y:S01]  /*1760*/  FFMA R159, R87, R31, R84 ;  /* 0x0000001f579f7223 */ /* 0x000fe20000000054 */
[----:B------:R-:W-:Y:S01]  /*1770*/  FFMA R86, R86, R10, R85 ;  /* 0x0000000a56567223 */ /* 0x000fe20000000055 */
[C---:B------:R-:W-:Y:S01]  /*1780*/  FFMA R84, R88.reuse, R24, R73 ;  /* 0x0000001858547223 */ /* 0x040fe20000000049 */
[----:B------:R-:W-:Y:S01]  /*1790*/  FFMA R88, R88, R8, R75 ;  /* 0x0000000858587223 */ /* 0x000fe2000000004b */
[C---:B------:R-:W-:Y:S01]  /*17a0*/  FFMA R99, R89.reuse, R21, R72 ;  /* 0x0000001559637223 */ /* 0x040fe20000000048 */
[----:B------:R-:W-:Y:S01]  /*17b0*/  FFMA R103, R89, R29, R74 ;  /* 0x0000001d59677223 */ /* 0x000fe2000000004a */
[C---:B------:R-:W-:Y:S01]  /*17c0*/  FFMA R85, R87.reuse, R27, R94 ;  /* 0x0000001b57557223 */ /* 0x040fe2000000005e */
[----:B------:R-:W3:Y:S01]  /*17d0*/  LDS.128 R72, [R58+0x2180] ;  /* 0x002180003a487984 */ /* 0x000ee20000000c00 */
[C---:B------:R-:W-:Y:S01]  /*17e0*/  FFMA R95, R87.reuse, R23, R92 ;  /* 0x00000017575f7223 */ /* 0x040fe2000000005c */
[----:B------:R-:W-:Y:S01]  /*17f0*/  FFMA R185, R87, R11, R86 ;  /* 0x0000000b57b97223 */ /* 0x000fe20000000056 */
[C---:B------:R-:W-:Y:S01]  /*1800*/  FFMA R87, R89.reuse, R25, R84 ;  /* 0x0000001959577223 */ /* 0x040fe20000000054 */
[----:B------:R-:W-:Y:S01]  /*1810*/  FFMA R89, R89, R9, R88 ;  /* 0x0000000959597223 */ /* 0x000fe20000000058 */
[C---:B------:R-:W-:Y:S01]  /*1820*/  FFMA R84, R90.reuse, R30, R103 ;  /* 0x0000001e5a547223 */ /* 0x040fe20000000067 */
[C---:B------:R-:W-:Y:S01]  /*1830*/  FFMA R86, R90.reuse, R22, R99 ;  /* 0x000000165a567223 */ /* 0x040fe20000000063 */
[----:B------:R-:W-:Y:S01]  /*1840*/  FFMA R88, R90, R26, R87 ;  /* 0x0000001a5a587223 */ /* 0x000fe20000000057 */
[C---:B-1----:R-:W-:Y:S01]  /*1850*/  FFMA R68, R80.reuse, R20, R68 ;  /* 0x0000001450447223 */ /* 0x042fe20000000044 */
[----:B------:R-:W-:Y:S01]  /*1860*/  FFMA R70, R80, R28, R70 ;  /* 0x0000001c50467223 */ /* 0x000fe20000000046 */
[----:B------:R-:W-:Y:S01]  /*1870*/  FFMA R90, R90, R10, R89 ;  /* 0x0000000a5a5a7223 */ /* 0x000fe20000000059 */
[----:B------:R-:W-:Y:S01]  /*1880*/  FFMA R163, R91, R31, R84 ;  /* 0x0000001f5ba37223 */ /* 0x000fe20000000054 */
[C---:B------:R-:W-:Y:S01]  /*1890*/  FFMA R84, R80.reuse, R24, R69 ;  /* 0x0000001850547223 */ /* 0x040fe20000000045 */
[----:B------:R-:W-:Y:S01]  /*18a0*/  FFMA R80, R80, R8, R71 ;  /* 0x0000000850507223 */ /* 0x000fe20000000047 */
[----:B------:R-:W-:Y:S01]  /*18b0*/  FFMA R103, R81, R29, R70 ;  /* 0x0000001d51677223 */ /* 0x000fe20000000046 */
[C---:B------:R-:W-:Y:S01]  /*18c0*/  FFMA R87, R91.reuse, R27, R88 ;  /* 0x0000001b5b577223 */ /* 0x040fe20000000058 */
[C---:B------:R-:W-:Y:S01]  /*18d0*/  FFMA R89, R91.reuse, R23, R86 ;  /* 0x000000175b597223 */ /* 0x040fe20000000056 */
[----:B------:R-:W-:Y:S01]  /*18e0*/  FFMA R203, R91, R11, R90 ;  /* 0x0000000b5bcb7223 */ /* 0x000fe2000000005a */
[C---:B------:R-:W-:Y:S01]  /*18f0*/  FFMA R99, R81.reuse, R21, R68 ;  /* 0x0000001551637223 */ /* 0x040fe20000000044 */
[C---:B------:R-:W-:Y:S01]  /*1900*/  FFMA R91, R81.reuse, R25, R84 ;  /* 0x00000019515b7223 */ /* 0x040fe20000000054 */
[----:B------:R-:W1:Y:S01]  /*1910*/  LDS.128 R68, [R58+0x3000] ;  /* 0x003000003a447984 */ /* 0x000e620000000c00 */
[----:B------:R-:W-:Y:S01]  /*1920*/  FFMA R81, R81, R9, R80 ;  /* 0x0000000951517223 */ /* 0x000fe20000000050 */
[C---:B------:R-:W-:Y:S01]  /*1930*/  FFMA R80, R82.reuse, R30, R103 ;  /* 0x0000001e52507223 */ /* 0x040fe20000000067 */
[C---:B------:R-:W-:Y:S01]  /*1940*/  FFMA R86, R82.reuse, R26, R91 ;  /* 0x0000001a52567223 */ /* 0x040fe2000000005b */
[C---:B------:R-:W-:Y:S01]  /*1950*/  FFMA R84, R82.reuse, R22, R99 ;  /* 0x0000001652547223 */ /* 0x040fe20000000063 */
[----:B------:R-:W-:Y:S01]  /*1960*/  FFMA R82, R82, R10, R81 ;  /* 0x0000000a52527223 */ /* 0x000fe20000000051 */
[C---:B------:R-:W-:Y:S01]  /*1970*/  FFMA R169, R83.reuse, R31, R80 ;  /* 0x0000001f53a97223 */ /* 0x040fe20000000050 */
[C---:B--2---:R-:W-:Y:S01]  /*1980*/  FFMA R80, R76.reuse, R24, R61 ;  /* 0x000000184c507223 */ /* 0x044fe2000000003d */
[C---:B------:R-:W-:Y:S01]  /*1990*/  FFMA R91, R83.reuse, R27, R86 ;  /* 0x0000001b535b7223 */ /* 0x040fe20000000056 */
[C---:B------:R-:W-:Y:S01]  /*19a0*/  FFMA R165, R83.reuse, R23, R84 ;  /* 0x0000001753a57223 */ /* 0x040fe20000000054 */
[----:B------:R-:W-:Y:S01]  /*19b0*/  FFMA R211, R83, R11, R82 ;  /* 0x0000000b53d37223 */ /* 0x000fe20000000052 */
[C---:B------:R-:W-:Y:S01]  /*19c0*/  FFMA R61, R77.reuse, R25, R80 ;  /* 0x000000194d3d7223 */ /* 0x040fe20000000050 */
[C---:B------:R-:W-:Y:S01]  /*19d0*/  FFMA R60, R76.reuse, R20, R60 ;  /* 0x000000144c3c7223 */ /* 0x040fe2000000003c */
[----:B------:R-:W2:Y:S01]  /*19e0*/  LDS.128 R80, [R58+0x3080] ;  /* 0x003080003a507984 */ /* 0x000ea20000000c00 */
[C---:B------:R-:W-:Y:S01]  /*19f0*/  FFMA R62, R76.reuse, R28, R62 ;  /* 0x0000001c4c3e7223 */ /* 0x040fe2000000003e */
[----:B------:R-:W-:Y:S01]  /*1a00*/  FFMA R76, R76, R8, R63 ;  /* 0x000000084c4c7223 */ /* 0x000fe2000000003f */
[----:B------:R-:W-:Y:S01]  /*1a10*/  FFMA R63, R77, R21, R60 ;  /* 0x000000154d3f7223 */ /* 0x000fe2000000003c */
[----:B------:R-:W-:Y:S01]  /*1a20*/  FFMA R129, R135, R27, R112 ;  /* 0x0000001b87817223 */ /* 0x000fe20000000070 */
[C---:B------:R-:W-:Y:S01]  /*1a30*/  FFMA R99, R77.reuse, R29, R62 ;  /* 0x0000001d4d637223 */ /* 0x040fe2000000003e */
[----:B------:R-:W-:Y:S01]  /*1a40*/  FFMA R77, R77, R9, R76 ;  /* 0x000000094d4d7223 */ /* 0x000fe2000000004c */
[C---:B------:R-:W-:Y:S01]  /*1a50*/  FFMA R76, R78.reuse, R26, R61 ;  /* 0x0000001a4e4c7223 */ /* 0x040fe2000000003d */
[C---:B------:R-:W-:Y:S01]  /*1a60*/  FFMA R62, R78.reuse, R22, R63 ;  /* 0x000000164e3e7223 */ /* 0x040fe2000000003f */
[C---:B------:R-:W-:Y:S01]  /*1a70*/  FFMA R60, R78.reuse, R30, R99 ;  /* 0x0000001e4e3c7223 */ /* 0x040fe20000000063 */
[----:B------:R-:W-:Y:S01]  /*1a80*/  FFMA R78, R78, R10, R77 ;  /* 0x0000000a4e4e7223 */ /* 0x000fe2000000004d */
[C---:B------:R-:W-:Y:S01]  /*1a90*/  FFMA R171, R79.reuse, R27, R76 ;  /* 0x0000001b4fab7223 */ /* 0x040fe2000000004c */
[C---:B------:R-:W-:Y:S01]  /*1aa0*/  FFMA R175, R79.reuse, R23, R62 ;  /* 0x000000174faf7223 */ /* 0x040fe2000000003e */
[C---:B------:R-:W-:Y:S01]  /*1ab0*/  FFMA R177, R79.reuse, R31, R60 ;  /* 0x0000001f4fb17223 */ /* 0x040fe2000000003c */
[C---:B---3--:R-:W-:Y:S01]  /*1ac0*/  FFMA R60, R72.reuse, R8, R19 ;  /* 0x00000008483c7223 */ /* 0x048fe20000000013 */
[----:B------:R-:W-:Y:S01]  /*1ad0*/  FFMA R217, R79, R11, R78 ;  /* 0x0000000b4fd97223 */ /* 0x000fe2000000004e */
[C---:B------:R-:W-:Y:S01]  /*1ae0*/  FFMA R16, R72.reuse, R20, R16 ;  /* 0x0000001448107223 */ /* 0x040fe20000000010 */
[----:B------:R-:W3:Y:S01]  /*1af0*/  LDS.128 R76, [R58+0x3100] ;  /* 0x003100003a4c7984 */ /* 0x000ee20000000c00 */
[C---:B------:R-:W-:Y:S01]  /*1b00*/  FFMA R61, R73.reuse, R9, R60 ;  /* 0x00000009493d7223 */ /* 0x040fe2000000003c */
[C---:B------:R-:W-:Y:S01]  /*1b10*/  FFMA R62, R72.reuse, R24, R17 ;  /* 0x00000018483e7223 */ /* 0x040fe20000000011 */
[----:B------:R-:W-:Y:S01]  /*1b20*/  FFMA R18, R72, R28, R18 ;  /* 0x0000001c48127223 */ /* 0x000fe20000000012 */
[C---:B------:R-:W-:Y:S01]  /*1b30*/  FFMA R19, R73.reuse, R21, R16 ;  /* 0x0000001549137223 */ /* 0x040fe20000000010 */
[C---:B------:R-:W-:Y:S01]  /*1b40*/  FFMA R16, R74.reuse, R10, R61 ;  /* 0x0000000a4a107223 */ /* 0x040fe2000000003d */
[C---:B------:R-:W-:Y:S01]  /*1b50*/  FFMA R17, R73.reuse, R25, R62 ;  /* 0x0000001949117223 */ /* 0x040fe2000000003e */
[----:B------:R-:W-:Y:S01]  /*1b60*/  FFMA R73, R73, R29, R18 ;  /* 0x0000001d49497223 */ /* 0x000fe20000000012 */
[----:B------:R-:W-:Y:S01]  /*1b70*/  FFMA R18, R74, R22, R19 ;  /* 0x000000164a127223 */ /* 0x000fe20000000013 */
[----:B------:R-:W-:Y:S01]  /*1b80*/  FFMA R229, R75, R11, R16 ;  /* 0x0000000b4be57223 */ /* 0x000fe20000000010 */
[----:B-1----:R-:W-:Y:S01]  /*1b90*/  FFMA R16, R68, R8, R15 ;  /* 0x0000000844107223 */ /* 0x002fe2000000000f */
[C---:B------:R-:W-:Y:S01]  /*1ba0*/  FFMA R60, R74.reuse, R26, R17 ;  /* 0x0000001a4a3c7223 */ /* 0x040fe20000000011 */
[----:B------:R-:W-:Y:S01]  /*1bb0*/  FFMA R74, R74, R30, R73 ;  /* 0x0000001e4a4a7223 */ /* 0x000fe20000000049 */
[C---:B------:R-:W-:Y:S01]  /*1bc0*/  FFMA R12, R68.reuse, R20, R12 ;  /* 0x00000014440c7223 */ /* 0x040fe2000000000c */
        /* <DEDUP_REMOVED lines=8> */
[----:B------:R-:W1:Y:S01]  /*1c50*/  LDS.128 R72, [R58+0x3180] ;  /* 0x003180003a487984 */ /* 0x000e620000000c00 */
[C---:B------:R-:W-:Y:S01]  /*1c60*/  FFMA R13, R69.reuse, R25, R18 ;  /* 0x00000019450d7223 */ /* 0x040fe20000000012 */
[----:B------:R-:W-:Y:S01]  /*1c70*/  FFMA R69, R69, R29, R14 ;  /* 0x0000001d45457223 */ /* 0x000fe2000000000e */
[----:B------:R-:W-:Y:S01]  /*1c80*/  FFMA R237, R71, R11, R12 ;  /* 0x0000000b47ed7223 */ /* 0x000fe2000000000c */
[----:B--2---:R-:W-:Y:S01]  /*1c90*/  FFMA R12, R80, R8, R7 ;  /* 0x00000008500c7223 */ /* 0x004fe20000000007 */
[C---:B------:R-:W-:Y:S01]  /*1ca0*/  FFMA R16, R70.reuse, R26, R13 ;  /* 0x0000001a46107223 */ /* 0x040fe2000000000d */
        /* <DEDUP_REMOVED lines=12> */
[C---:B------:R-:W-:Y:S01]  /*1d70*/  FFMA R80, R82.reuse, R10, R13 ;  /* 0x0000000a52507223 */ /* 0x040fe2000000000d */
[----:B------:R-:W-:Y:S01]  /*1d80*/  LDS.128 R68, [R58+0x10] ;  /* 0x000010003a447984 */ /* 0x000fe20000000c00 */
[C---:B------:R-:W-:Y:S01]  /*1d90*/  FFMA R84, R82.reuse, R30, R7 ;  /* 0x0000001e52547223 */ /* 0x040fe20000000007 */
[C---:B------:R-:W-:Y:S01]  /*1da0*/  FFMA R86, R82.reuse, R22, R5 ;  /* 0x0000001652567223 */ /* 0x040fe20000000005 */
[----:B------:R-:W-:Y:S01]  /*1db0*/  FFMA R82, R82, R26, R81 ;  /* 0x0000001a52527223 */ /* 0x000fe20000000051 */
[----:B------:R-:W2:Y:S01]  /*1dc0*/  LDS.128 R60, [R59+0x90] ;  /* 0x000090003b3c7984 */ /* 0x000ea20000000c00 */
[C---:B---3--:R-:W-:Y:S01]  /*1dd0*/  FFMA R64, R76.reuse, R20, R64 ;  /* 0x000000144c407223 */ /* 0x048fe20000000040 */
[C---:B------:R-:W-:Y:S01]  /*1de0*/  FFMA R66, R76.reuse, R28, R66 ;  /* 0x0000001c4c427223 */ /* 0x040fe20000000042 */
[C---:B------:R-:W-:Y:S01]  /*1df0*/  FFMA R239, R83.reuse, R11, R80 ;  /* 0x0000000b53ef7223 */ /* 0x040fe20000000050 */
[----:B------:R-:W3:Y:S01]  /*1e00*/  LDS.128 R16, [R59+0x10] ;  /* 0x000010003b107984 */ /* 0x000ee20000000c00 */
[C---:B------:R-:W-:Y:S01]  /*1e10*/  FFMA R231, R83.reuse, R27, R82 ;  /* 0x0000001b53e77223 */ /* 0x040fe20000000052 */
[C---:B------:R-:W-:Y:S01]  /*1e20*/  FFMA R233, R83.reuse, R23, R86 ;  /* 0x0000001753e97223 */ /* 0x040fe20000000056 */
[----:B------:R-:W-:Y:S01]  /*1e30*/  FFMA R235, R83, R31, R84 ;  /* 0x0000001f53eb7223 */ /* 0x000fe20000000054 */
[----:B------:R-:W4:Y:S01]  /*1e40*/  LDS.128 R12, [R59+0x110] ;  /* 0x000110003b0c7984 */ /* 0x000f220000000c00 */
[C---:B------:R-:W-:Y:S01]  /*1e50*/  FFMA R80, R76.reuse, R24, R65 ;  /* 0x000000184c507223 */ /* 0x040fe20000000041 */
[----:B------:R-:W-:Y:S01]  /*1e60*/  FFMA R76, R76, R8, R67 ;  /* 0x000000084c4c7223 */ /* 0x000fe20000000043 */
[C---:B------:R-:W-:Y:S01]  /*1e70*/  FFMA R83, R77.reuse, R21, R64 ;  /* 0x000000154d537223 */ /* 0x040fe20000000040 */
[C---:B------:R-:W-:Y:S01]  /*1e80*/  FFMA R99, R77.reuse, R29, R66 ;  /* 0x0000001d4d637223 */ /* 0x040fe20000000042 */
[----:B------:R-:W-:Y:S01]  /*1e90*/  LDS.128 R4, [R59+0x190] ;  /* 0x000190003b047984 */ /* 0x000fe20000000c00 */
[C---:B------:R-:W-:Y:S01]  /*1ea0*/  FFMA R81, R77.reuse, R25, R80 ;  /* 0x000000194d517223 */ /* 0x040fe20000000050 */
[-C--:B------:R-:W-:Y:S01]  /*1eb0*/  FFMA R77, R77, R9.reuse, R76 ;  /* 0x000000094d4d7223 */ /* 0x080fe2000000004c */
[----:B------:R-:W-:Y:S01]  /*1ec0*/  FFMA R80, R78, R22, R83 ;  /* 0x000000164e507223 */ /* 0x000fe20000000053 */
[----:B------:R-:W5:Y:S01]  /*1ed0*/  LDS.128 R64, [R58+0x90] ;  /* 0x000090003a407984 */ /* 0x000f620000000c00 */
[C---:B-1----:R-:W-:Y:S01]  /*1ee0*/  FFMA R28, R72.reuse, R28, R34 ;  /* 0x0000001c481c7223 */ /* 0x042fe20000000022 */
[C---:B------:R-:W-:Y:S01]  /*1ef0*/  FFMA R24, R72.reuse, R24, R33 ;  /* 0x0000001848187223 */ /* 0x040fe20000000021 */
[C---:B------:R-:W-:Y:S01]  /*1f00*/  FFMA R20, R72.reuse, R20, R32 ;  /* 0x0000001448147223 */ /* 0x040fe20000000020 */
[----:B------:R-:W-:Y:S01]  /*1f10*/  FFMA R8, R72, R8, R35 ;  /* 0x0000000848087223 */ /* 0x000fe20000000023 */
[C---:B------:R-:W-:Y:S01]  /*1f20*/  FFMA R82, R78.reuse, R26, R81 ;  /* 0x0000001a4e527223 */ /* 0x040fe20000000051 */
[----:B------:R-:W1:Y:S01]  /*1f30*/  LDS.128 R32, [R58+0x110] ;  /* 0x000110003a207984 */ /* 0x000e620000000c00 */
[C---:B------:R-:W-:Y:S01]  /*1f40*/  FFMA R76, R78.reuse, R30, R99 ;  /* 0x0000001e4e4c7223 */ /* 0x040fe20000000063 */
[C---:B------:R-:W-:Y:S01]  /*1f50*/  FFMA R9, R73.reuse, R9, R8 ;  /* 0x0000000949097223 */ /* 0x040fe20000000008 */
[-C--:B------:R-:W-:Y:S01]  /*1f60*/  FFMA R78, R78, R10.reuse, R77 ;  /* 0x0000000a4e4e7223 */ /* 0x080fe2000000004d */
[C---:B------:R-:W-:Y:S01]  /*1f70*/  FFMA R25, R73.reuse, R25, R24 ;  /* 0x0000001949197223 */ /* 0x040fe20000000018 */
[----:B------:R-:W-:Y:S01]  /*1f80*/  FFMA R21, R73, R21, R20 ;  /* 0x0000001549157223 */ /* 0x000fe20000000014 */
[C---:B------:R-:W-:Y:S01]  /*1f90*/  FFMA R10, R74.reuse, R10, R9 ;  /* 0x0000000a4a0a7223 */ /* 0x040fe20000000009 */
[C---:B------:R-:W-:Y:S01]  /*1fa0*/  FFMA R77, R79.reuse, R27, R82 ;  /* 0x0000001b4f4d7223 */ /* 0x040fe20000000052 */
[----:B------:R-:W-:Y:S01]  /*1fb0*/  FFMA R26, R74, R26, R25 ;  /* 0x0000001a4a1a7223 */ /* 0x000fe20000000019 */
[----:B------:R-:W-:Y:S01]  /*1fc0*/  FFMA R81, R79, R23, R80 ;  /* 0x000000174f517223 */ /* 0x000fe20000000050 */
[----:B------:R-:W-:Y:S01]  /*1fd0*/  FFMA R241, R75, R11, R10 ;  /* 0x0000000b4bf17223 */ /* 0x000fe2000000000a */
[----:B------:R-:W-:Y:S01]  /*1fe0*/  FFMA R83, R79, R31, R76 ;  /* 0x0000001f4f537223 */ /* 0x000fe2000000004c */
[-C--:B------:R-:W-:Y:S01]  /*1ff0*/  FFMA R123, R123, R11.reuse, R122 ;  /* 0x0000000b7b7b7223 */ /* 0x080fe2000000007a */
[----:B------:R-:W-:Y:S01]  /*2000*/  FFMA R135, R135, R11, R134 ;  /* 0x0000000b87877223 */ /* 0x000fe20000000086 */
[C---:B------:R-:W-:Y:S01]  /*2010*/  FFMA R113, R111.reuse, R27, R108 ;  /* 0x0000001b6f717223 */ /* 0x040fe2000000006c */
[-C--:B------:R-:W-:Y:S01]  /*2020*/  FFMA R137, R111, R11.reuse, R110 ;  /* 0x0000000b6f897223 */ /* 0x080fe2000000006e */
[----:B------:R-:W-:Y:S01]  /*2030*/  FFMA R79, R79, R11, R78 ;  /* 0x0000000b4f4f7223 */ /* 0x000fe2000000004e */
[----:B--2---:R-:W-:Y:S01]  /*2040*/  FFMA R20, R68, R60, R139 ;  /* 0x0000003c44147223 */ /* 0x004fe2000000008b */
[----:B------:R-:W-:Y:S01]  /*2050*/  FFMA R22, R74, R22, R21 ;  /* 0x000000164a167223 */ /* 0x000fe20000000015 */
[----:B------:R-:W-:Y:S01]  /*2060*/  FFMA R99, R75, R27, R26 ;  /* 0x0000001b4b637223 */ /* 0x000fe2000000001a */
[----:B------:R-:W-:Y:S01]  /*2070*/  FFMA R29, R73, R29, R28 ;  /* 0x0000001d491d7223 */ /* 0x000fe2000000001c */
[----:B---3--:R-:W-:Y:S01]  /*2080*/  FFMA R10, R68, R16, R115 ;  /* 0x00000010440a7223 */ /* 0x008fe20000000073 */
[C---:B------:R-:W-:Y:S01]  /*2090*/  FFMA R9, R69.reuse, R61, R20 ;  /* 0x0000003d45097223 */ /* 0x040fe20000000014 */
[----:B------:R-:W2:Y:S01]  /*20a0*/  LDS.128 R24, [R58+0x190] ;  /* 0x000190003a187984 */ /* 0x000ea20000000c00 */
[----:B------:R-:W-:Y:S01]  /*20b0*/  FFMA R30, R74, R30, R29 ;  /* 0x0000001e4a1e7223 */ /* 0x000fe2000000001d */
[----:B----4-:R-:W-:Y:S01]  /*20c0*/  FFMA R8, R68, R12, R155 ;  /* 0x0000000c44087223 */ /* 0x010fe2000000009b */
[----:B------:R-:W-:Y:S01]  /*20d0*/  FFMA R11, R69, R17, R10 ;  /* 0x00000011450b7223 */ /* 0x000fe2000000000a */
[C---:B------:R-:W-:Y:S01]  /*20e0*/  FFMA R20, R70.reuse, R62, R9 ;  /* 0x0000003e46147223 */ /* 0x040fe20000000009 */
[----:B------:R-:W-:Y:S01]  /*20f0*/  FFMA R103, R75, R23, R22 ;  /* 0x000000174b677223 */ /* 0x000fe20000000016 */
[----:B------:R-:W-:Y:S01]  /*2100*/  FFMA R21, R69, R13, R8 ;  /* 0x0000000d45157223 */ /* 0x000fe20000000008 */
[C---:B------:R-:W-:Y:S01]  /*2110*/  FFMA R10, R70.reuse, R18, R11 ;  /* 0x00000012460a7223 */ /* 0x040fe2000000000b */
[----:B------:R-:W-:Y:S01]  /*2120*/  FFMA R109, R71, R63, R20 ;  /* 0x0000003f476d7223 */ /* 0x000fe20000000014 */
[----:B------:R-:W-:Y:S01]  /*2130*/  FFMA R105, R75, R31, R30 ;  /* 0x0000001f4b697223 */ /* 0x000fe2000000001e */
        /* <DEDUP_REMOVED lines=8> */
[----:B------:R-:W3:Y:S01]  /*21c0*/  LDS.128 R20, [R58+0x1010] ;  /* 0x001010003a147984 */ /* 0x000ee20000000c00 */
[C---:B------:R-:W-:Y:S01]  /*21d0*/  FFMA R29, R65.reuse, R13, R8 ;  /* 0x0000000d411d7223 */ /* 0x040fe20000000008 */
[----:B------:R-:W-:Y:S01]  /*21e0*/  FFMA R64, R64, R4, R123 ;  /* 0x0000000440407223 */ /* 0x000fe2000000007b */
[C---:B------:R-:W-:Y:S01]  /*21f0*/  FFMA R10, R66.reuse, R18, R11 ;  /* 0x00000012420a7223 */ /* 0x040fe2000000000b */
[C---:B------:R-:W-:Y:S01]  /*2200*/  FFMA R28, R66.reuse, R62, R9 ;  /* 0x0000003e421c7223 */ /* 0x040fe20000000009 */
[----:B------:R-:W-:Y:S01]  /*2210*/  FFMA R8, R66, R14, R29 ;  /* 0x0000000e42087223 */ /* 0x000fe2000000001d */
[----:B------:R-:W-:Y:S01]  /*2220*/  FFMA R65, R65, R5, R64 ;  /* 0x0000000541417223 */ /* 0x000fe20000000040 */
[C---:B------:R-:W-:Y:S01]  /*2230*/  FFMA R119, R67.reuse, R19, R10 ;  /* 0x0000001343777223 */ /* 0x040fe2000000000a */
[C---:B-1----:R-:W-:Y:S01]  /*2240*/  FFMA R10, R32.reuse, R16, R131 ;  /* 0x00000010200a7223 */ /* 0x042fe20000000083 */
[C---:B------:R-:W-:Y:S01]  /*2250*/  FFMA R121, R67.reuse, R15, R8 ;  /* 0x0000000f43797223 */ /* 0x040fe20000000008 */
[----:B------:R-:W-:Y:S01]  /*2260*/  FFMA R8, R32, R12, R133 ;  /* 0x0000000c20087223 */ /* 0x000fe20000000085 */
[----:B------:R-:W-:Y:S01]  /*2270*/  FFMA R66, R66, R6, R65 ;  /* 0x0000000642427223 */ /* 0x000fe20000000041 */
[----:B------:R-:W-:Y:S01]  /*2280*/  FFMA R117, R67, R63, R28 ;  /* 0x0000003f43757223 */ /* 0x000fe2000000001c */
[C---:B------:R-:W-:Y:S01]  /*2290*/  FFMA R28, R32.reuse, R60, R129 ;  /* 0x0000003c201c7223 */ /* 0x040fe20000000081 */
[C---:B------:R-:W-:Y:S01]  /*22a0*/  FFMA R31, R33.reuse, R17, R10 ;  /* 0x00000011211f7223 */ /* 0x040fe2000000000a */
[C---:B------:R-:W-:Y:S01]  /*22b0*/  FFMA R65, R33.reuse, R13, R8 ;  /* 0x0000000d21417223 */ /* 0x040fe20000000008 */
[----:B------:R-:W-:Y:S01]  /*22c0*/  FFMA R32, R32, R4, R135 ;  /* 0x0000000420207223 */ /* 0x000fe20000000087 */
[----:B------:R-:W1:Y:S01]  /*22d0*/  LDS.128 R8, [R58+0x1090] ;  /* 0x001090003a087984 */ /* 0x000e620000000c00 */
[C---:B------:R-:W-:Y:S01]  /*22e0*/  FFMA R29, R33.reuse, R61, R28 ;  /* 0x0000003d211d7223 */ /* 0x040fe2000000001c */
        /* <DEDUP_REMOVED lines=8> */
[C---:B--2---:R-:W-:Y:S01]  /*2370*/  FFMA R32, R24.reuse, R60, R113 ;  /* 0x0000003c18207223 */ /* 0x044fe20000000071 */
[C---:B------:R-:W-:Y:S01]  /*2380*/  FFMA R30, R24.reuse, R16, R125 ;  /* 0x00000010181e7223 */ /* 0x040fe2000000007d */
[C---:B------:R-:W-:Y:S01]  /*2390*/  FFMA R28, R24.reuse, R12, R127 ;  /* 0x0000000c181c7223 */ /* 0x040fe2000000007f */
[----:B------:R-:W-:Y:S01]  /*23a0*/  FFMA R24, R24, R4, R137 ;  /* 0x0000000418187223 */ /* 0x000fe20000000089 */
[----:B------:R-:W-:Y:S01]  /*23b0*/  FFMA R155, R35, R7, R34 ;  /* 0x00000007239b7223 */ /* 0x000fe20000000022 */
[C---:B------:R-:W-:Y:S01]  /*23c0*/  FFMA R33, R25.reuse, R61, R32 ;  /* 0x0000003d19217223 */ /* 0x040fe20000000020 */
[C---:B------:R-:W-:Y:S01]  /*23d0*/  FFMA R35, R25.reuse, R17, R30 ;  /* 0x0000001119237223 */ /* 0x040fe2000000001e */
[C---:B------:R-:W-:Y:S01]  /*23e0*/  FFMA R65, R25.reuse, R13, R28 ;  /* 0x0000000d19417223 */ /* 0x040fe2000000001c */
[----:B------:R-:W-:Y:S01]  /*23f0*/  FFMA R25, R25, R5, R24 ;  /* 0x0000000519197223 */ /* 0x000fe20000000018 */
[----:B------:R-:W2:Y:S01]  /*2400*/  LDS.128 R28, [R58+0x1110] ;  /* 0x001110003a1c7984 */ /* 0x000ea20000000c00 */
[C---:B------:R-:W-:Y:S01]  /*2410*/  FFMA R34, R26.reuse, R62, R33 ;  /* 0x0000003e1a227223 */ /* 0x040fe20000000021 */
[C---:B------:R-:W-:Y:S01]  /*2420*/  FFMA R32, R26.reuse, R18, R35 ;  /* 0x000000121a207223 */ /* 0x040fe20000000023 */
[C---:B------:R-:W-:Y:S01]  /*2430*/  FFMA R24, R26.reuse, R14, R65 ;  /* 0x0000000e1a187223 */ /* 0x040fe20000000041 */
[----:B------:R-:W-:Y:S01]  /*2440*/  FFMA R26, R26, R6, R25 ;  /* 0x000000061a1a7223 */ /* 0x000fe20000000019 */
[----:B------:R-:W-:Y:S01]  /*2450*/  FFMA R68, R68, R4, R161 ;  /* 0x0000000444447223 */ /* 0x000fe200000000a1 */
[C---:B------:R-:W-:Y:S01]  /*2460*/  FFMA R137, R27.reuse, R19, R32 ;  /* 0x000000131b897223 */ /* 0x040fe20000000020 */
[C---:B------:R-:W-:Y:S01]  /*2470*/  FFMA R139, R27.reuse, R15, R24 ;  /* 0x0000000f1b8b7223 */ /* 0x040fe20000000018 */
[----:B------:R-:W-:Y:S01]  /*2480*/  FFMA R161, R27, R7, R26 ;  /* 0x000000071ba17223 */ /* 0x000fe2000000001a */
[C---:B---3--:R-:W-:Y:S01]  /*2490*/  FFMA R32, R20.reuse, R60, R101 ;  /* 0x0000003c14207223 */ /* 0x048fe20000000065 */
[C---:B------:R-:W-:Y:S01]  /*24a0*/  FFMA R26, R20.reuse, R16, R141 ;  /* 0x00000010141a7223 */ /* 0x040fe2000000008d */
[C---:B------:R-:W-:Y:S01]  /*24b0*/  FFMA R24, R20.reuse, R12, R143 ;  /* 0x0000000c14187223 */ /* 0x040fe2000000008f */
[----:B------:R-:W-:Y:S01]  /*24c0*/  FFMA R20, R20, R4, R145 ;  /* 0x0000000414147223 */ /* 0x000fe20000000091 */
[C---:B------:R-:W-:Y:S01]  /*24d0*/  FFMA R33, R21.reuse, R61, R32 ;  /* 0x0000003d15217223 */ /* 0x040fe20000000020 */
[C---:B------:R-:W-:Y:S01]  /*24e0*/  FFMA R35, R21.reuse, R17, R26 ;  /* 0x0000001115237223 */ /* 0x040fe2000000001a */
[----:B------:R-:W-:Y:S01]  /*24f0*/  FFMA R65, R21, R13, R24 ;  /* 0x0000000d15417223 */ /* 0x000fe20000000018 */
[----:B------:R-:W-:Y:S01]  /*2500*/  FFMA R135, R27, R63, R34 ;  /* 0x0000003f1b877223 */ /* 0x000fe20000000022 */
[----:B------:R-:W-:Y:S01]  /*2510*/  FFMA R21, R21, R5, R20 ;  /* 0x0000000515157223 */ /* 0x000fe20000000014 */
[----:B------:R-:W3:Y:S01]  /*2520*/  LDS.128 R24, [R58+0x1190] ;  /* 0x001190003a187984 */ /* 0x000ee20000000c00 */
[C---:B------:R-:W-:Y:S01]  /*2530*/  FFMA R34, R22.reuse, R62, R33 ;  /* 0x0000003e16227223 */ /* 0x040fe20000000021 */
[C---:B------:R-:W-:Y:S01]  /*2540*/  FFMA R32, R22.reuse, R18, R35 ;  /* 0x0000001216207223 */ /* 0x040fe20000000023 */
[C---:B------:R-:W-:Y:S01]  /*2550*/  FFMA R20, R22.reuse, R14, R65 ;  /* 0x0000000e16147223 */ /* 0x040fe20000000041 */
[----:B------:R-:W-:Y:S01]  /*2560*/  FFMA R22, R22, R6, R21 ;  /* 0x0000000616167223 */ /* 0x000fe20000000015 */
[C---:B------:R-:W-:Y:S01]  /*2570*/  FFMA R141, R23.reuse, R63, R34 ;  /* 0x0000003f178d7223 */ /* 0x040fe20000000022 */
[C---:B------:R-:W-:Y:S01]  /*2580*/  FFMA R143, R23.reuse, R19, R32 ;  /* 0x00000013178f7223 */ /* 0x040fe20000000020 */
[C---:B------:R-:W-:Y:S01]  /*2590*/  FFMA R145, R23.reuse, R15, R20 ;  /* 0x0000000f17917223 */ /* 0x040fe20000000014 */
        /* <DEDUP_REMOVED lines=17> */
[----:B------:R-:W-:Y:S01]  /*26b0*/  FFMA R173, R11, R7, R10 ;  /* 0x000000070bad7223 */ /* 0x000fe2000000000a */
[C---:B------:R-:W-:Y:S01]  /*26c0*/  FFMA R10, R28.reuse, R16, R153 ;  /* 0x000000101c0a7223 */ /* 0x040fe20000000099 */
[C---:B------:R-:W-:Y:S01]  /*26d0*/  FFMA R8, R28.reuse, R12, R157 ;  /* 0x0000000c1c087223 */ /* 0x040fe2000000009d */
[----:B------:R-:W-:Y:S01]  /*26e0*/  FFMA R28, R28, R4, R179 ;  /* 0x000000041c1c7223 */ /* 0x000fe200000000b3 */
[C---:B------:R-:W-:Y:S01]  /*26f0*/  FFMA R33, R29.reuse, R61, R32 ;  /* 0x0000003d1d217223 */ /* 0x040fe20000000020 */
[C---:B------:R-:W-:Y:S01]  /*2700*/  FFMA R35, R29.reuse, R17, R10 ;  /* 0x000000111d237223 */ /* 0x040fe2000000000a */
[C---:B------:R-:W-:Y:S01]  /*2710*/  FFMA R65, R29.reuse, R13, R8 ;  /* 0x0000000d1d417223 */ /* 0x040fe20000000008 */
[----:B------:R-:W-:Y:S01]  /*2720*/  FFMA R29, R29, R5, R28 ;  /* 0x000000051d1d7223 */ /* 0x000fe2000000001c */
[-C--:B------:R-:W-:Y:S01]  /*2730*/  FFMA R147, R11, R63.reuse, R34 ;  /* 0x0000003f0b937223 */ /* 0x080fe20000000022 */
[C---:B------:R-:W-:Y:S01]  /*2740*/  FFMA R34, R30.reuse, R62, R33 ;  /* 0x0000003e1e227223 */ /* 0x040fe20000000021 */
[----:B------:R-:W2:Y:S01]  /*2750*/  LDS.128 R8, [R58+0x2090] ;  /* 0x002090003a087984 */ /* 0x000ea20000000c00 */
[C---:B------:R-:W-:Y:S01]  /*2760*/  FFMA R32, R30.reuse, R18, R35 ;  /* 0x000000121e207223 */ /* 0x040fe20000000023 */
[C---:B------:R-:W-:Y:S01]  /*2770*/  FFMA R28, R30.reuse, R14, R65 ;  /* 0x0000000e1e1c7223 */ /* 0x040fe20000000041 */
[----:B------:R-:W-:Y:S01]  /*2780*/  FFMA R30, R30, R6, R29 ;  /* 0x000000061e1e7223 */ /* 0x000fe2000000001d */
[C---:B------:R-:W-:Y:S01]  /*2790*/  FFMA R153, R31.reuse, R63, R34 ;  /* 0x0000003f1f997223 */ /* 0x040fe20000000022 */
        /* <DEDUP_REMOVED lines=9> */
[C---:B------:R-:W-:Y:S01]  /*2830*/  FFMA R65, R25.reuse, R13, R28 ;  /* 0x0000000d19417223 */ /* 0x040fe2000000001c */
        /* <DEDUP_REMOVED lines=27> */
[C---:B--2---:R-:W-:Y:S01]  /*29f0*/  FFMA R32, R8.reuse, R60, R91 ;  /* 0x0000003c08207223 */ /* 0x044fe2000000005b */
[C---:B------:R-:W-:Y:S01]  /*2a00*/  FFMA R22, R8.reuse, R16, R165 ;  /* 0x0000001008167223 */ /* 0x040fe200000000a5 */
[C---:B------:R-:W-:Y:S01]  /*2a10*/  FFMA R20, R8.reuse, R12, R169 ;  /* 0x0000000c08147223 */ /* 0x040fe200000000a9 */
        /* <DEDUP_REMOVED lines=10> */
[C---:B------:R-:W-:Y:S01]  /*2ac0*/  FFMA R211, R11.reuse, R63, R34 ;  /* 0x0000003f0bd37223 */ /* 0x040fe20000000022 */
[C---:B------:R-:W-:Y:S01]  /*2ad0*/  FFMA R213, R11.reuse, R19, R32 ;  /* 0x000000130bd57223 */ /* 0x040fe20000000020 */
[C---:B---3--:R-:W-:Y:S01]  /*2ae0*/  FFMA R32, R28.reuse, R60, R171 ;  /* 0x0000003c1c207223 */ /* 0x048fe200000000ab */
[C---:B------:R-:W-:Y:S01]  /*2af0*/  FFMA R225, R11.reuse, R7, R10 ;  /* 0x000000070be17223 */ /* 0x040fe2000000000a */
[C---:B------:R-:W-:Y:S01]  /*2b00*/  FFMA R10, R28.reuse, R16, R175 ;  /* 0x000000101c0a7223 */ /* 0x040fe200000000af */
[----:B------:R-:W-:Y:S01]  /*2b10*/  FFMA R215, R11, R15, R8 ;  /* 0x0000000f0bd77223 */ /* 0x000fe20000000008 */
[C---:B------:R-:W-:Y:S01]  /*2b20*/  FFMA R8, R28.reuse, R12, R177 ;  /* 0x0000000c1c087223 */ /* 0x040fe200000000b1 */
[----:B------:R-:W-:Y:S01]  /*2b30*/  FFMA R28, R28, R4, R217 ;  /* 0x000000041c1c7223 */ /* 0x000fe200000000d9 */
[C---:B------:R-:W-:Y:S01]  /*2b40*/  FFMA R9, R29.reuse, R61, R32 ;  /* 0x0000003d1d097223 */ /* 0x040fe20000000020 */
[----:B------:R-:W-:Y:S01]  /*2b50*/  FFMA R11, R29, R17, R10 ;  /* 0x000000111d0b7223 */ /* 0x000fe2000000000a */
[----:B------:R-:W-:Y:S01]  /*2b60*/  FFMA R123, R67, R7, R66 ;  /* 0x00000007437b7223 */ /* 0x000fe20000000042 */
[C---:B------:R-:W-:Y:S01]  /*2b70*/  FFMA R33, R29.reuse, R13, R8 ;  /* 0x0000000d1d217223 */ /* 0x040fe20000000008 */
[----:B------:R-:W3:Y:S01]  /*2b80*/  LDS.128 R64, [R58+0x3090] ;  /* 0x003090003a407984 */ /* 0x000ee20000000c00 */
[----:B------:R-:W-:Y:S01]  /*2b90*/  FFMA R29, R29, R5, R28 ;  /* 0x000000051d1d7223 */ /* 0x000fe2000000001c */
[C---:B------:R-:W-:Y:S01]  /*2ba0*/  FFMA R28, R30.reuse, R62, R9 ;  /* 0x0000003e1e1c7223 */ /* 0x040fe20000000009 */
[C---:B------:R-:W-:Y:S01]  /*2bb0*/  FFMA R10, R30.reuse, R18, R11 ;  /* 0x000000121e0a7223 */ /* 0x040fe2000000000b */
[C---:B------:R-:W-:Y:S01]  /*2bc0*/  FFMA R8, R30.reuse, R14, R33 ;  /* 0x0000000e1e087223 */ /* 0x040fe20000000021 */
[----:B------:R-:W-:Y:S01]  /*2bd0*/  FFMA R30, R30, R6, R29 ;  /* 0x000000061e1e7223 */ /* 0x000fe2000000001d */
[C---:B------:R-:W-:Y:S01]  /*2be0*/  FFMA R217, R31.reuse, R63, R28 ;  /* 0x0000003f1fd97223 */ /* 0x040fe2000000001c */
[C---:B------:R-:W-:Y:S01]  /*2bf0*/  FFMA R219, R31.reuse, R19, R10 ;  /* 0x000000131fdb7223 */ /* 0x040fe2000000000a */
[C---:B-1----:R-:W-:Y:S01]  /*2c00*/  FFMA R28, R24.reuse, R60, R191 ;  /* 0x0000003c181c7223 */ /* 0x042fe200000000bf */
[C---:B------:R-:W-:Y:S01]  /*2c10*/  FFMA R10, R24.reuse, R16, R193 ;  /* 0x00000010180a7223 */ /* 0x040fe200000000c1 */
[----:B------:R-:W-:Y:S01]  /*2c20*/  FFMA R221, R31, R15, R8 ;  /* 0x0000000f1fdd7223 */ /* 0x000fe20000000008 */
[C---:B------:R-:W-:Y:S01]  /*2c30*/  FFMA R8, R24.reuse, R4, R229 ;  /* 0x0000000418087223 */ /* 0x040fe200000000e5 */
        /* <DEDUP_REMOVED lines=12> */
[C---:B--2---:R-:W-:Y:S01]  /*2d00*/  FFMA R28, R20.reuse, R60, R197 ;  /* 0x0000003c141c7223 */ /* 0x044fe200000000c5 */
[C---:B------:R-:W-:Y:S01]  /*2d10*/  FFMA R229, R27.reuse, R7, R24 ;  /* 0x000000071be57223 */ /* 0x040fe20000000018 */
[C---:B------:R-:W-:Y:S01]  /*2d20*/  FFMA R24, R20.reuse, R4, R237 ;  /* 0x0000000414187223 */ /* 0x040fe200000000ed */
        /* <DEDUP_REMOVED lines=15> */
[----:B------:R-:W-:Y:S01]  /*2e20*/  FFMA R89, R23, R15, R22 ;  /* 0x0000000f17597223 */ /* 0x000fe20000000016 */
[----:B------:R-:W-:Y:S01]  /*2e30*/  FFMA R69, R69, R5, R68 ;  /* 0x0000000545457223 */ /* 0x000fe20000000044 */
[C---:B---3--:R-:W-:Y:S01]  /*2e40*/  FFMA R20, R64.reuse, R4, R239 ;  /* 0x0000000440147223 */ /* 0x048fe200000000ef */
[C---:B------:R-:W-:Y:S01]  /*2e50*/  FFMA R22, R64.reuse, R12, R235 ;  /* 0x0000000c40167223 */ /* 0x040fe200000000eb */
[----:B------:R-:W-:Y:S01]  /*2e60*/  FFMA R24, R64, R16, R233 ;  /* 0x0000001040187223 */ /* 0x000fe200000000e9 */
[----:B------:R-:W-:Y:S01]  /*2e70*/  FFMA R85, R23, R63, R26 ;  /* 0x0000003f17557223 */ /* 0x000fe2000000001a */
[----:B------:R-:W-:Y:S01]  /*2e80*/  FFMA R70, R70, R6, R69 ;  /* 0x0000000646467223 */ /* 0x000fe20000000045 */
[----:B------:R-:W-:Y:S01]  /*2e90*/  FFMA R64, R64, R60, R231 ;  /* 0x0000003c40407223 */ /* 0x000fe200000000e7 */
[C---:B------:R-:W-:Y:S01]  /*2ea0*/  FFMA R25, R65.reuse, R5, R20 ;  /* 0x0000000541197223 */ /* 0x040fe20000000014 */
[C---:B------:R-:W-:Y:S01]  /*2eb0*/  FFMA R23, R65.reuse, R13, R22 ;  /* 0x0000000d41177223 */ /* 0x040fe20000000016 */
[C---:B------:R-:W-:Y:S01]  /*2ec0*/  FFMA R21, R65.reuse, R17, R24 ;  /* 0x0000001141157223 */ /* 0x040fe20000000018 */
[----:B------:R-:W-:Y:S01]  /*2ed0*/  FFMA R65, R65, R61, R64 ;  /* 0x0000003d41417223 */ /* 0x000fe20000000040 */
[-C--:B------:R-:W-:Y:S01]  /*2ee0*/  FFMA R115, R71, R7.reuse, R70 ;  /* 0x0000000747737223 */ /* 0x080fe20000000046 */
[C---:B------:R-:W-:Y:S01]  /*2ef0*/  FFMA R64, R66.reuse, R6, R25 ;  /* 0x0000000642407223 */ /* 0x040fe20000000019 */
[C---:B------:R-:W-:Y:S01]  /*2f00*/  FFMA R76, R66.reuse, R14, R23 ;  /* 0x0000000e424c7223 */ /* 0x040fe20000000017 */
[C---:B------:R-:W-:Y:S01]  /*2f10*/  FFMA R78, R66.reuse, R18, R21 ;  /* 0x00000012424e7223 */ /* 0x040fe20000000015 */
[----:B------:R-:W-:Y:S01]  /*2f20*/  LDS.128 R68, [R58+0x20] ;  /* 0x000020003a447984 */ /* 0x000fe20000000c00 */
[----:B------:R-:W-:Y:S01]  /*2f30*/  FFMA R66, R66, R62, R65 ;  /* 0x0000003e42427223 */ /* 0x000fe20000000041 */
[C---:B------:R-:W-:Y:S01]  /*2f40*/  FFMA R101, R67.reuse, R7, R64 ;  /* 0x0000000743657223 */ /* 0x040fe20000000040 */
[C---:B-1----:R-:W-:Y:S01]  /*2f50*/  FFMA R64, R8.reuse, R12, R83 ;  /* 0x0000000c08407223 */ /* 0x042fe20000000053 */
[----:B------:R-:W1:Y:S01]  /*2f60*/  LDS.128 R24, [R59+0x20] ;  /* 0x000020003b187984 */ /* 0x000e620000000c00 */
[C---:B------:R-:W-:Y:S01]  /*2f70*/  FFMA R93, R67.reuse, R63, R66 ;  /* 0x0000003f435d7223 */ /* 0x040fe20000000042 */
[C---:B------:R-:W-:Y:S01]  /*2f80*/  FFMA R66, R8.reuse, R16, R81 ;  /* 0x0000001008427223 */ /* 0x040fe20000000051 */
[C---:B------:R-:W-:Y:S01]  /*2f90*/  FFMA R97, R67.reuse, R15, R76 ;  /* 0x0000000f43617223 */ /* 0x040fe2000000004c */
[----:B------:R-:W3:Y:S01]  /*2fa0*/  LDS.128 R20, [R59+0x120] ;  /* 0x000120003b147984 */ /* 0x000ee20000000c00 */
[C---:B------:R-:W-:Y:S01]  /*2fb0*/  FFMA R76, R8.reuse, R60, R77 ;  /* 0x0000003c084c7223 */ /* 0x040fe2000000004d */
[----:B------:R-:W-:Y:S01]  /*2fc0*/  FFMA R8, R8, R4, R79 ;  /* 0x0000000408087223 */ /* 0x000fe2000000004f */
[----:B------:R-:W-:Y:S01]  /*2fd0*/  FFMA R95, R67, R19, R78 ;  /* 0x00000013435f7223 */ /* 0x000fe2000000004e */
[----:B------:R-:W4:Y:S01]  /*2fe0*/  LDS.128 R32, [R59+0xa0] ;  /* 0x0000a0003b207984 */ /* 0x000f220000000c00 */
[C---:B------:R-:W-:Y:S01]  /*2ff0*/  FFMA R79, R9.reuse, R17, R66 ;  /* 0x00000011094f7223 */ /* 0x040fe20000000042 */
[C---:B------:R-:W-:Y:S01]  /*3000*/  FFMA R81, R9.reuse, R13, R64 ;  /* 0x0000000d09517223 */ /* 0x040fe20000000040 */
[C---:B------:R-:W-:Y:S01]  /*3010*/  FFMA R77, R9.reuse, R61, R76 ;  /* 0x0000003d094d7223 */ /* 0x040fe2000000004c */
[----:B------:R-:W5:Y:S01]  /*3020*/  LDS.128 R64, [R58+0xa0] ;  /* 0x0000a0003a407984 */ /* 0x000f620000000c00 */
[----:B------:R-:W-:Y:S01]  /*3030*/  FFMA R9, R9, R5, R8 ;  /* 0x0000000509097223 */ /* 0x000fe20000000008 */
[C---:B------:R-:W-:Y:S01]  /*3040*/  FFMA R76, R10.reuse, R18, R79 ;  /* 0x000000120a4c7223 */ /* 0x040fe2000000004f */
[C---:B------:R-:W-:Y:S01]  /*3050*/  FFMA R78, R10.reuse, R62, R77 ;  /* 0x0000003e0a4e7223 */ /* 0x040fe2000000004d */
[C---:B------:R-:W-:Y:S01]  /*3060*/  FFMA R8, R10.reuse, R14, R81 ;  /* 0x0000000e0a087223 */ /* 0x040fe20000000051 */
[----:B------:R-:W-:Y:S01]  /*3070*/  FFMA R10, R10, R6, R9 ;  /* 0x000000060a0a7223 */ /* 0x000fe20000000009 */
[----:B------:R-:W5:Y:S01]  /*3080*/  LDS.128 R28, [R59+0x1a0] ;  /* 0x0001a0003b1c7984 */ /* 0x000f620000000c00 */
[C---:B------:R-:W-:Y:S01]  /*3090*/  FFMA R77, R11.reuse, R63, R78 ;  /* 0x0000003f0b4d7223 */ /* 0x040fe2000000004e */
[C---:B------:R-:W-:Y:S01]  /*30a0*/  FFMA R79, R11.reuse, R19, R76 ;  /* 0x000000130b4f7223 */ /* 0x040fe2000000004c */
[C---:B------:R-:W-:Y:S01]  /*30b0*/  FFMA R81, R11.reuse, R15, R8 ;  /* 0x0000000f0b517223 */ /* 0x040fe20000000008 */
[----:B------:R-:W-:Y:S01]  /*30c0*/  FFMA R83, R11, R7, R10 ;  /* 0x000000070b537223 */ /* 0x000fe2000000000a */
[C---:B--2---:R-:W-:Y:S01]  /*30d0*/  FFMA R60, R72.reuse, R60, R99 ;  /* 0x0000003c483c7223 */ /* 0x044fe20000000063 */
[C---:B------:R-:W-:Y:S01]  /*30e0*/  FFMA R4, R72.reuse, R4, R241 ;  /* 0x0000000448047223 */ /* 0x040fe200000000f1 */
[----:B------:R-:W2:Y:S01]  /*30f0*/  LDS.128 R8, [R58+0x120] ;  /* 0x000120003a087984 */ /* 0x000ea20000000c00 */
        /* <DEDUP_REMOVED lines=11> */
[----:B------:R-:W2:Y:S01]  /*31b0*/  LDS.128 R60, [R58+0x1a0] ;  /* 0x0001a0003a3c7984 */ /* 0x000ea20000000c00 */
[----:B------:R-:W-:Y:S01]  /*31c0*/  FFMA R18, R74, R18, R17 ;  /* 0x000000124a127223 */ /* 0x000fe20000000011 */
[----:B------:R-:W-:Y:S01]  /*31d0*/  FFMA R105, R75, R15, R14 ;  /* 0x0000000f4b697223 */ /* 0x000fe2000000000e */
[----:B-1----:R-:W-:Y:S01]  /*31e0*/  FFMA R6, R68, R24, R107 ;  /* 0x0000001844067223 */ /* 0x002fe2000000006b */
[----:B------:R-:W-:Y:S01]  /*31f0*/  IADD3 R112, P3, R39, UR4, RZ ;  /* 0x0000000427707c10 */ /* 0x000fe2000ff7e0ff */
[----:B------:R-:W-:Y:S01]  /*3200*/  FFMA R103, R75, R19, R18 ;  /* 0x000000134b677223 */ /* 0x000fe20000000012 */
[----:B------:R-:W-:Y:S01]  /*3210*/  IADD3 R122, P4, R50, UR4, RZ ;  /* 0x00000004327a7c10 */ /* 0x000fe2000ff9e0ff */
[C---:B---3--:R-:W-:Y:S01]  /*3220*/  FFMA R4, R68.reuse, R20, R111 ;  /* 0x0000001444047223 */ /* 0x048fe2000000006f */
[C---:B------:R-:W-:Y:S01]  /*3230*/  FFMA R7, R69.reuse, R25, R6 ;  /* 0x0000001945077223 */ /* 0x040fe20000000006 */
[----:B------:R-:W-:Y:S01]  /*3240*/  LDS.128 R72, [R58+0x31a0] ;  /* 0x0031a0003a487984 */ /* 0x000fe20000000c00 */
[----:B----4-:R-:W-:Y:S01]  /*3250*/  FFMA R12, R68, R32, R109 ;  /* 0x00000020440c7223 */ /* 0x010fe2000000006d */
[----:B------:R-:W-:Y:S01]  /*3260*/  FFMA R13, R69, R21, R4 ;  /* 0x00000015450d7223 */ /* 0x000fe20000000004 */
[----:B------:R-:W-:-:S02]  /*3270*/  FFMA R6, R70, R26, R7 ;  /* 0x0000001a46067223 */ /* 0x000fc40000000007 */
[----:B------:R-:W-:Y:S01]  /*3280*/  FFMA R5, R69, R33, R12 ;  /* 0x0000002145057223 */ /* 0x000fe2000000000c */
[----:B------:R-:W-:Y:S01]  /*3290*/  FFMA R4, R70, R22, R13 ;  /* 0x0000001646047223 */ /* 0x000fe2000000000d */
[C---:B------:R-:W-:Y:S01]  /*32a0*/  FFMA R107, R71.reuse, R27, R6 ;  /* 0x0000001b476b7223 */ /* 0x040fe20000000006 */
[----:B-----5:R-:W-:Y:S01]  /*32b0*/  FFMA R6, R64, R24, R119 ;  /* 0x0000001840067223 */ /* 0x020fe20000000077 */
[----:B------:R-:W-:Y:S01]  /*32c0*/  FFMA R12, R70, R34, R5 ;  /* 0x00000022460c7223 */ /* 0x000fe20000000005 */
[----:B------:R-:W-:Y:S01]  /*32d0*/  FFMA R111, R71, R23, R4 ;  /* 0x00000017476f7223 */ /* 0x000fe20000000004 */
[C---:B------:R-:W-:Y:S01]  /*32e0*/  FFMA R4, R64.reuse, R20, R121 ;  /* 0x0000001440047223 */ /* 0x040fe20000000079 */
[----:B------:R-:W-:Y:S01]  /*32f0*/  FFMA R15, R65, R25, R6 ;  /* 0x00000019410f7223 */ /* 0x000fe20000000006 */
[----:B------:R-:W-:Y:S01]  /*3300*/  FFMA R109, R71, R35, R12 ;  /* 0x00000023476d7223 */ /* 0x000fe2000000000c */
[----:B------:R-:W-:Y:S01]  /*3310*/  FFMA R12, R64, R32, R117 ;  /* 0x00000020400c7223 */ /* 0x000fe20000000075 */
[C---:B------:R-:W-:Y:S01]  /*3320*/  FFMA R17, R65.reuse, R21, R4 ;  /* 0x0000001541117223 */ /* 0x040fe20000000004 */
[----:B------:R-:W-:Y:S01]  /*3330*/  FFMA R14, R66, R26, R15 ;  /* 0x0000001a420e7223 */ /* 0x000fe2000000000f */
[----:B------:R-:W1:Y:S01]  /*3340*/  LDS.128 R4, [R58+0x1020] ;  /* 0x001020003a047984 */ /* 0x000e620000000c00 */
[----:B------:R-:W-:Y:S01]  /*3350*/  FFMA R13, R65, R33, R12 ;  /* 0x00000021410d7223 */ /* 0x000fe2000000000c */
[----:B------:R-:W-:Y:S01]  /*3360*/  FFMA R64, R64, R28, R123 ;  /* 0x0000001c40407223 */ /* 0x000fe2000000007b */
[C---:B------:R-:W-:Y:S01]  /*3370*/  FFMA R12, R66.reuse, R22, R17 ;  /* 0x00000016420c7223 */ /* 0x040fe20000000011 */
[----:B------:R-:W-:Y:S01]  /*3380*/  FFMA R119, R67, R27, R14 ;  /* 0x0000001b43777223 */ /* 0x000fe2000000000e */
[----:B------:R-:W-:Y:S01]  /*3390*/  FFMA R16, R66, R34, R13 ;  /* 0x0000002242107223 */ /* 0x000fe2000000000d */
[C---:B--2---:R-:W-:Y:S01]  /*33a0*/  FFMA R14, R8.reuse, R24, R131 ;  /* 0x00000018080e7223 */ /* 0x044fe20000000083 */
        /* <DEDUP_REMOVED lines=8> */
[----:B------:R-:W-:Y:S01]  /*3430*/  FFMA R66, R66, R30, R65 ;  /* 0x0000001e42427223 */ /* 0x000fe20000000041 */
        /* <DEDUP_REMOVED lines=27> */
[C---:B-1----:R-:W-:Y:S01]  /*35f0*/  FFMA R60, R4.reuse, R32, R141 ;  /* 0x00000020043c7223 */ /* 0x042fe2000000008d */
        /* <DEDUP_REMOVED lines=48> */
[C---:B-1----:R-:W-:Y:S01]  /*3900*/  FFMA R60, R8.reuse, R32, R185 ;  /* 0x00000020083c7223 */ /* 0x042fe200000000b9 */
        /* <DEDUP_REMOVED lines=53> */
[----:B------:R-:W4:Y:S01]  /*3c60*/  LDS.128 R64, [R58+0x30a0] ;  /* 0x0030a0003a407984 */ /* 0x000f220000000c00 */
        /* <DEDUP_REMOVED lines=31> */
[C---:B---3--:R-:W-:Y:S01]  /*3e60*/  FFMA R8, R4.reuse, R28, R205 ;  /* 0x0000001c04087223 */ /* 0x048fe200000000cd */
        /* <DEDUP_REMOVED lines=17> */
[C---:B----4-:R-:W-:Y:S01]  /*3f80*/  FFMA R4, R64.reuse, R28, R101 ;  /* 0x0000001c40047223 */ /* 0x050fe20000000065 */
[C---:B------:R-:W-:Y:S01]  /*3f90*/  FFMA R89, R7.reuse, R27, R8 ;  /* 0x0000001b07597223 */ /* 0x040fe20000000008 */
[----:B------:R-:W-:Y:S01]  /*3fa0*/  FFMA R85, R7, R23, R6 ;  /* 0x0000001707557223 */ /* 0x000fe20000000006 */
[C---:B------:R-:W-:Y:S01]  /*3fb0*/  FFMA R6, R64.reuse, R20, R97 ;  /* 0x0000001440067223 */ /* 0x040fe20000000061 */
[----:B------:R-:W-:Y:S01]  /*3fc0*/  FFMA R8, R64, R24, R95 ;  /* 0x0000001840087223 */ /* 0x000fe2000000005f */
[----:B------:R-:W-:Y:S01]  /*3fd0*/  FFMA R70, R70, R30, R69 ;  /* 0x0000001e46467223 */ /* 0x000fe20000000045 */
[----:B------:R-:W-:Y:S01]  /*3fe0*/  FFMA R64, R64, R32, R93 ;  /* 0x0000002040407223 */ /* 0x000fe2000000005d */
[----:B------:R-:W-:Y:S01]  /*3ff0*/  FFMA R9, R65, R29, R4 ;  /* 0x0000001d41097223 */ /* 0x000fe20000000004 */
[----:B------:R-:W-:Y:S01]  /*4000*/  FFMA R87, R7, R35, R10 ;  /* 0x0000002307577223 */ /* 0x000fe2000000000a */
[C---:B------:R-:W-:Y:S01]  /*4010*/  FFMA R7, R65.reuse, R21, R6 ;  /* 0x0000001541077223 */ /* 0x040fe20000000006 */
[C---:B------:R-:W-:Y:S01]  /*4020*/  FFMA R5, R65.reuse, R25, R8 ;  /* 0x0000001941057223 */ /* 0x040fe20000000008 */
[----:B------:R-:W-:Y:S01]  /*4030*/  FFMA R65, R65, R33, R64 ;  /* 0x0000002141417223 */ /* 0x000fe20000000040 */
[-C--:B------:R-:W-:Y:S01]  /*4040*/  FFMA R115, R71, R31.reuse, R70 ;  /* 0x0000001f47737223 */ /* 0x080fe20000000046 */
[C---:B------:R-:W-:Y:S01]  /*4050*/  FFMA R64, R66.reuse, R30, R9 ;  /* 0x0000001e42407223 */ /* 0x040fe20000000009 */
[----:B------:R-:W-:Y:S01]  /*4060*/  LDS.128 R68, [R58+0x30] ;  /* 0x000030003a447984 */ /* 0x000fe20000000c00 */
[C---:B------:R-:W-:Y:S01]  /*4070*/  FFMA R76, R66.reuse, R22, R7 ;  /* 0x00000016424c7223 */ /* 0x040fe20000000007 */
[C---:B------:R-:W-:Y:S01]  /*4080*/  FFMA R78, R66.reuse, R26, R5 ;  /* 0x0000001a424e7223 */ /* 0x040fe20000000005 */
[----:B------:R-:W-:Y:S01]  /*4090*/  FFMA R66, R66, R34, R65 ;  /* 0x0000002242427223 */ /* 0x000fe20000000041 */
[----:B------:R-:W2:Y:S01]  /*40a0*/  LDS.128 R12, [R59+0x30] ;  /* 0x000030003b0c7984 */ /* 0x000ea20000000c00 */
[C---:B------:R-:W-:Y:S01]  /*40b0*/  FFMA R101, R67.reuse, R31, R64 ;  /* 0x0000001f43657223 */ /* 0x040fe20000000040 */
[C---:B-1----:R-:W-:Y:S01]  /*40c0*/  FFMA R64, R60.reuse, R20, R81 ;  /* 0x000000143c407223 */ /* 0x042fe20000000051 */
[C---:B------:R-:W-:Y:S01]  /*40d0*/  FFMA R93, R67.reuse, R35, R66 ;  /* 0x00000023435d7223 */ /* 0x040fe20000000042 */
[----:B------:R-:W1:Y:S01]  /*40e0*/  LDS.128 R8, [R59+0x130] ;  /* 0x000130003b087984 */ /* 0x000e620000000c00 */
        /* <DEDUP_REMOVED lines=8> */
[----:B------:R-:W4:Y:S01]  /*4170*/  LDS.128 R64, [R58+0xb0] ;  /* 0x0000b0003a407984 */ /* 0x000f220000000c00 */
[C---:B------:R-:W-:Y:S01]  /*4180*/  FFMA R77, R61.reuse, R33, R76 ;  /* 0x000000213d4d7223 */ /* 0x040fe2000000004c */
[C---:B------:R-:W-:Y:S01]  /*4190*/  FFMA R76, R62.reuse, R26, R79 ;  /* 0x0000001a3e4c7223 */ /* 0x040fe2000000004f */
[----:B------:R-:W-:Y:S01]  /*41a0*/  FFMA R61, R61, R29, R60 ;  /* 0x0000001d3d3d7223 */ /* 0x000fe2000000003c */
        /* <DEDUP_REMOVED lines=8> */
[C---:B------:R-:W-:Y:S01]  /*4230*/  FFMA R20, R72.reuse, R20, R105 ;  /* 0x0000001448147223 */ /* 0x040fe20000000069 */
[----:B------:R-:W5:Y:S01]  /*4240*/  LDS.128 R60, [R58+0x130] ;  /* 0x000130003a3c7984 */ /* 0x000f620000000c00 */
        /* <DEDUP_REMOVED lines=16> */
[C---:B-1----:R-:W-:Y:S01]  /*4350*/  FFMA R20, R68.reuse, R8, R111 ;  /* 0x0000000844147223 */ /* 0x042fe2000000006f */
[C---:B------:R-:W-:Y:S01]  /*4360*/  FFMA R27, R69.reuse, R13, R22 ;  /* 0x0000000d451b7223 */ /* 0x040fe20000000016 */
[----:B------:R-:W-:Y:S01]  /*4370*/  LDS.128 R72, [R58+0x40] ;  /* 0x000040003a487984 */ /* 0x000fe20000000c00 */
[----:B---3--:R-:W-:Y:S01]  /*4380*/  FFMA R24, R68, R4, R109 ;  /* 0x0000000444187223 */ /* 0x008fe2000000006d */
[C---:B------:R-:W-:Y:S01]  /*4390*/  FFMA R29, R69.reuse, R9, R20 ;  /* 0x00000009451d7223 */ /* 0x040fe20000000014 */
[C---:B------:R-:W-:Y:S01]  /*43a0*/  FFMA R26, R70.reuse, R14, R27 ;  /* 0x0000000e461a7223 */ /* 0x040fe2000000001b */
[----:B------:R-:W1:Y:S01]  /*43b0*/  LDS.128 R20, [R58+0x1b0] ;  /* 0x0001b0003a147984 */ /* 0x000e620000000c00 */
[----:B------:R-:W-:Y:S01]  /*43c0*/  FFMA R25, R69, R5, R24 ;  /* 0x0000000545197223 */ /* 0x000fe20000000018 */
[----:B------:R-:W-:Y:S01]  /*43d0*/  FFMA R24, R70, R10, R29 ;  /* 0x0000000a46187223 */ /* 0x000fe2000000001d */
[C---:B------:R-:W-:Y:S01]  /*43e0*/  FFMA R109, R71.reuse, R15, R26 ;  /* 0x0000000f476d7223 */ /* 0x040fe2000000001a */
[----:B----4-:R-:W-:Y:S01]  /*43f0*/  FFMA R26, R64, R12, R119 ;  /* 0x0000000c401a7223 */ /* 0x010fe20000000077 */
[----:B------:R-:W-:Y:S01]  /*4400*/  FFMA R28, R70, R6, R25 ;  /* 0x00000006461c7223 */ /* 0x000fe20000000019 */
[----:B------:R-:W-:Y:S01]  /*4410*/  FFMA R111, R71, R11, R24 ;  /* 0x0000000b476f7223 */ /* 0x000fe20000000018 */
[C---:B------:R-:W-:Y:S01]  /*4420*/  FFMA R24, R64.reuse, R8, R121 ;  /* 0x0000000840187223 */ /* 0x040fe20000000079 */
[----:B------:R-:W-:Y:S01]  /*4430*/  FFMA R31, R65, R13, R26 ;  /* 0x0000000d411f7223 */ /* 0x000fe2000000001a */
[----:B------:R-:W-:Y:S01]  /*4440*/  FFMA R107, R71, R7, R28 ;  /* 0x00000007476b7223 */ /* 0x000fe2000000001c */
[----:B------:R-:W-:Y:S01]  /*4450*/  FFMA R28, R64, R4, R117 ;  /* 0x00000004401c7223 */ /* 0x000fe20000000075 */
[C---:B------:R-:W-:Y:S01]  /*4460*/  FFMA R33, R65.reuse, R9, R24 ;  /* 0x0000000941217223 */ /* 0x040fe20000000018 */
[C---:B------:R-:W-:Y:S01]  /*4470*/  FFMA R30, R66.reuse, R14, R31 ;  /* 0x0000000e421e7223 */ /* 0x040fe2000000001f */
[----:B------:R-:W2:Y:S01]  /*4480*/  LDS.128 R24, [R58+0x1030] ;  /* 0x001030003a187984 */ /* 0x000ea20000000c00 */
[----:B------:R-:W-:Y:S01]  /*4490*/  FFMA R29, R65, R5, R28 ;  /* 0x00000005411d7223 */ /* 0x000fe2000000001c */
[----:B------:R-:W-:Y:S01]  /*44a0*/  FFMA R28, R66, R10, R33 ;  /* 0x0000000a421c7223 */ /* 0x000fe20000000021 */
[----:B-----5:R-:W-:Y:S01]  /*44b0*/  FFMA R64, R64, R16, R123 ;  /* 0x0000001040407223 */ /* 0x020fe2000000007b */
[C---:B------:R-:W-:Y:S01]  /*44c0*/  FFMA R117, R67.reuse, R15, R30 ;  /* 0x0000000f43757223 */ /* 0x040fe2000000001e */
[----:B------:R-:W-:Y:S01]  /*44d0*/  FFMA R32, R66, R6, R29 ;  /* 0x0000000642207223 */ /* 0x000fe2000000001d */
        /* <DEDUP_REMOVED lines=20> */
[-C--:B------:R-:W-:Y:S01]  /*4620*/  FFMA R123, R67, R19.reuse, R66 ;  /* 0x00000013437b7223 */ /* 0x080fe20000000042 */
        /* <DEDUP_REMOVED lines=76> */
[----:B------:R-:W2:Y:S01]  /*4af0*/  LDS.128 R32, [R58+0x2130] ;  /* 0x002130003a207984 */ /* 0x000ea20000000c00 */
[C---:B------:R-:W-:Y:S01]  /*4b00*/  FFMA R60, R22.reuse, R14, R63 ;  /* 0x0000000e163c7223 */ /* 0x040fe2000000003f */
[----:B------:R-:W-:Y:S01]  /*4b10*/  FFMA R21, R21, R17, R20 ;  /* 0x0000001115157223 */ /* 0x000fe20000000014 */
[C---:B------:R-:W-:Y:S01]  /*4b20*/  FFMA R62, R22.reuse, R6, R61 ;  /* 0x00000006163e7223 */ /* 0x040fe2000000003d */
[----:B------:R-:W-:Y:S01]  /*4b30*/  FFMA R20, R22, R10, R65 ;  /* 0x0000000a16147223 */ /* 0x000fe20000000041 */
[C---:B------:R-:W-:Y:S01]  /*4b40*/  FFMA R189, R23.reuse, R15, R60 ;  /* 0x0000000f17bd7223 */ /* 0x040fe2000000003c */
[----:B---3--:R-:W-:Y:S01]  /*4b50*/  FFMA R60, R24, R4, R147 ;  /* 0x00000004183c7223 */ /* 0x008fe20000000093 */
[----:B------:R-:W-:Y:S01]  /*4b60*/  FFMA R22, R22, R18, R21 ;  /* 0x0000001216167223 */ /* 0x000fe20000000015 */
[C---:B------:R-:W-:Y:S01]  /*4b70*/  FFMA R187, R23.reuse, R7, R62 ;  /* 0x0000000717bb7223 */ /* 0x040fe2000000003e */
[----:B------:R-:W-:Y:S01]  /*4b80*/  FFMA R185, R23, R11, R20 ;  /* 0x0000000b17b97223 */ /* 0x000fe20000000014 */
[----:B------:R-:W-:Y:S01]  /*4b90*/  FFMA R21, R25, R5, R60 ;  /* 0x0000000519157223 */ /* 0x000fe2000000003c */
[----:B------:R-:W-:Y:S01]  /*4ba0*/  FFMA R201, R23, R19, R22 ;  /* 0x0000001317c97223 */ /* 0x000fe20000000016 */
[C---:B------:R-:W-:Y:S01]  /*4bb0*/  FFMA R22, R24.reuse, R12, R149 ;  /* 0x0000000c18167223 */ /* 0x040fe20000000095 */
[C---:B------:R-:W-:Y:S01]  /*4bc0*/  FFMA R20, R24.reuse, R8, R151 ;  /* 0x0000000818147223 */ /* 0x040fe20000000097 */
[----:B------:R-:W3:Y:S01]  /*4bd0*/  LDS.128 R60, [R58+0x21b0] ;  /* 0x0021b0003a3c7984 */ /* 0x000ee20000000c00 */
[-C--:B------:R-:W-:Y:S01]  /*4be0*/  FFMA R24, R24, R16.reuse, R203 ;  /* 0x0000001018187223 */ /* 0x080fe200000000cb */
        /* <DEDUP_REMOVED lines=10> */
[----:B------:R-:W-:Y:S01]  /*4c90*/  FFMA R149, R27, R7, R24 ;  /* 0x000000071b957223 */ /* 0x000fe20000000018 */
[C---:B-1----:R-:W-:Y:S01]  /*4ca0*/  FFMA R22, R28.reuse, R12, R143 ;  /* 0x0000000c1c167223 */ /* 0x042fe2000000008f */
[C---:B------:R-:W-:Y:S01]  /*4cb0*/  FFMA R20, R28.reuse, R8, R145 ;  /* 0x000000081c147223 */ /* 0x040fe20000000091 */
[C---:B------:R-:W-:Y:S01]  /*4cc0*/  FFMA R24, R28.reuse, R4, R141 ;  /* 0x000000041c187223 */ /* 0x040fe2000000008d */
[----:B------:R-:W1:Y:S01]  /*4cd0*/  LDS.128 R64, [R58+0x3030] ;  /* 0x003030003a407984 */ /* 0x000e620000000c00 */
[C---:B------:R-:W-:Y:S01]  /*4ce0*/  FFMA R23, R29.reuse, R13, R22 ;  /* 0x0000000d1d177223 */ /* 0x040fe20000000016 */
        /* <DEDUP_REMOVED lines=8> */
[C---:B------:R-:W-:Y:S01]  /*4d70*/  FFMA R141, R31.reuse, R11, R20 ;  /* 0x0000000b1f8d7223 */ /* 0x040fe20000000014 */
[----:B------:R-:W-:Y:S01]  /*4d80*/  FFMA R145, R31, R7, R24 ;  /* 0x000000071f917223 */ /* 0x000fe20000000018 */
[C---:B--2---:R-:W-:Y:S01]  /*4d90*/  FFMA R22, R32.reuse, R12, R135 ;  /* 0x0000000c20167223 */ /* 0x044fe20000000087 */
        /* <DEDUP_REMOVED lines=8> */
[----:B------:R-:W2:Y:S01]  /*4e20*/  LDS.128 R20, [R58+0x30b0] ;  /* 0x0030b0003a147984 */ /* 0x000ea20000000c00 */
[C---:B------:R-:W-:Y:S01]  /*4e30*/  FFMA R28, R34.reuse, R6, R25 ;  /* 0x00000006221c7223 */ /* 0x040fe20000000019 */
[C---:B------:R-:W-:Y:S01]  /*4e40*/  FFMA R26, R34.reuse, R14, R27 ;  /* 0x0000000e221a7223 */ /* 0x040fe2000000001b */
[----:B------:R-:W-:Y:S01]  /*4e50*/  FFMA R24, R34, R10, R29 ;  /* 0x0000000a22187223 */ /* 0x000fe2000000001d */
[----:B------:R-:W-:Y:S01]  /*4e60*/  FFMA R153, R31, R19, R30 ;  /* 0x000000131f997223 */ /* 0x000fe2000000001e */
[C---:B------:R-:W-:Y:S01]  /*4e70*/  FFMA R135, R35.reuse, R7, R28 ;  /* 0x0000000723877223 */ /* 0x040fe2000000001c */
[C---:B------:R-:W-:Y:S01]  /*4e80*/  FFMA R137, R35.reuse, R15, R26 ;  /* 0x0000000f23897223 */ /* 0x040fe2000000001a */
[C---:B---3--:R-:W-:Y:S01]  /*4e90*/  FFMA R28, R60.reuse, R4, R125 ;  /* 0x000000043c1c7223 */ /* 0x048fe2000000007d */
[C---:B------:R-:W-:Y:S01]  /*4ea0*/  FFMA R26, R60.reuse, R12, R127 ;  /* 0x0000000c3c1a7223 */ /* 0x040fe2000000007f */
[----:B------:R-:W-:Y:S01]  /*4eb0*/  FFMA R133, R35, R11, R24 ;  /* 0x0000000b23857223 */ /* 0x000fe20000000018 */
[----:B------:R-:W-:Y:S01]  /*4ec0*/  FFMA R24, R60, R16, R131 ;  /* 0x000000103c187223 */ /* 0x000fe20000000083 */
[C---:B------:R-:W-:Y:S01]  /*4ed0*/  FFMA R25, R61.reuse, R5, R28 ;  /* 0x000000053d197223 */ /* 0x040fe2000000001c */
[----:B------:R-:W-:Y:S01]  /*4ee0*/  FFMA R27, R61, R13, R26 ;  /* 0x0000000d3d1b7223 */ /* 0x000fe2000000001a */
[-C--:B------:R-:W-:Y:S01]  /*4ef0*/  FFMA R33, R33, R17.reuse, R32 ;  /* 0x0000001121217223 */ /* 0x080fe20000000020 */
[----:B------:R-:W-:Y:S01]  /*4f00*/  FFMA R29, R61, R17, R24 ;  /* 0x000000113d1d7223 */ /* 0x000fe20000000018 */
[C---:B------:R-:W-:Y:S01]  /*4f10*/  FFMA R32, R62.reuse, R6, R25 ;  /* 0x000000063e207223 */ /* 0x040fe20000000019 */
[----:B------:R-:W-:Y:S01]  /*4f20*/  FFMA R30, R62, R14, R27 ;  /* 0x0000000e3e1e7223 */ /* 0x000fe2000000001b */
[----:B------:R-:W-:Y:S01]  /*4f30*/  FFMA R60, R60, R8, R129 ;  /* 0x000000083c3c7223 */ /* 0x000fe20000000081 */
[----:B------:R-:W3:Y:S01]  /*4f40*/  LDS.128 R24, [R58+0x3130] ;  /* 0x003130003a187984 */ /* 0x000ee20000000c00 */
[----:B------:R-:W-:Y:S01]  /*4f50*/  FFMA R28, R62, R18, R29 ;  /* 0x000000123e1c7223 */ /* 0x000fe2000000001d */
[C---:B------:R-:W-:Y:S01]  /*4f60*/  FFMA R129, R63.reuse, R7, R32 ;  /* 0x000000073f817223 */ /* 0x040fe20000000020 */
[----:B------:R-:W-:Y:S01]  /*4f70*/  FFMA R127, R63, R15, R30 ;  /* 0x0000000f3f7f7223 */ /* 0x000fe2000000001e */
[----:B------:R-:W-:Y:S01]  /*4f80*/  FFMA R69, R69, R17, R68 ;  /* 0x0000001145457223 */ /* 0x000fe20000000044 */
[C---:B-1----:R-:W-:Y:S01]  /*4f90*/  FFMA R32, R64.reuse, R4, R87 ;  /* 0x0000000440207223 */ /* 0x042fe20000000057 */
        /* <DEDUP_REMOVED lines=16> */
[C---:B--2---:R-:W-:Y:S01]  /*50a0*/  FFMA R30, R20.reuse, R8, R97 ;  /* 0x00000008141e7223 */ /* 0x044fe20000000061 */
[----:B------:R-:W-:Y:S01]  /*50b0*/  FFMA R32, R20, R12, R95 ;  /* 0x0000000c14207223 */ /* 0x000fe2000000005f */
[----:B------:R-:W-:Y:S01]  /*50c0*/  FFMA R207, R67, R19, R28 ;  /* 0x0000001343cf7223 */ /* 0x000fe2000000001c */
[----:B------:R-:W-:Y:S01]  /*50d0*/  FFMA R62, R62, R10, R61 ;  /* 0x0000000a3e3e7223 */ /* 0x000fe2000000003d */
[C---:B------:R-:W-:Y:S01]  /*50e0*/  FFMA R28, R20.reuse, R16, R101 ;  /* 0x00000010141c7223 */ /* 0x040fe20000000065 */
[C---:B------:R-:W-:Y:S01]  /*50f0*/  FFMA R31, R21.reuse, R9, R30 ;  /* 0x00000009151f7223 */ /* 0x040fe2000000001e */
[C---:B------:R-:W-:Y:S01]  /*5100*/  FFMA R29, R21.reuse, R13, R32 ;  /* 0x0000000d151d7223 */ /* 0x040fe20000000020 */
[----:B------:R-:W-:Y:S01]  /*5110*/  FFMA R20, R20, R4, R93 ;  /* 0x0000000414147223 */ /* 0x000fe2000000005d */
[----:B------:R-:W-:Y:S01]  /*5120*/  FFMA R33, R21, R17, R28 ;  /* 0x0000001115217223 */ /* 0x000fe2000000001c */
[----:B------:R-:W-:Y:S01]  /*5130*/  FFMA R125, R63, R11, R62 ;  /* 0x0000000b3f7d7223 */ /* 0x000fe2000000003e */
[C---:B------:R-:W-:Y:S01]  /*5140*/  FFMA R76, R22.reuse, R10, R31 ;  /* 0x0000000a164c7223 */ /* 0x040fe2000000001f */
[----:B------:R-:W-:Y:S01]  /*5150*/  FFMA R21, R21, R5, R20 ;  /* 0x0000000515157223 */ /* 0x000fe20000000014 */
[C---:B------:R-:W-:Y:S01]  /*5160*/  FFMA R78, R22.reuse, R14, R29 ;  /* 0x0000000e164e7223 */ /* 0x040fe2000000001d */
[----:B------:R-:W2:Y:S01]  /*5170*/  LDS.128 R60, [R59+0x140] ;  /* 0x000140003b3c7984 */ /* 0x000ea20000000c00 */
[C---:B------:R-:W-:Y:S01]  /*5180*/  FFMA R20, R22.reuse, R18, R33 ;  /* 0x0000001216147223 */ /* 0x040fe20000000021 */
[-C--:B------:R-:W-:Y:S01]  /*5190*/  FFMA R139, R35, R19.reuse, R34 ;  /* 0x00000013238b7223 */ /* 0x080fe20000000022 */
[----:B------:R-:W-:Y:S01]  /*51a0*/  FFMA R22, R22, R6, R21 ;  /* 0x0000000616167223 */ /* 0x000fe20000000015 */
[----:B------:R-:W4:Y:S01]  /*51b0*/  LDS.128 R28, [R59+0x40] ;  /* 0x000040003b1c7984 */ /* 0x000f220000000c00 */
[C---:B------:R-:W-:Y:S01]  /*51c0*/  FFMA R209, R23.reuse, R19, R20 ;  /* 0x0000001317d17223 */ /* 0x040fe20000000014 */
[C---:B---3--:R-:W-:Y:S01]  /*51d0*/  FFMA R20, R24.reuse, R8, R81 ;  /* 0x0000000818147223 */ /* 0x048fe20000000051 */
[C---:B------:R-:W-:Y:S01]  /*51e0*/  FFMA R95, R23.reuse, R7, R22 ;  /* 0x00000007175f7223 */ /* 0x040fe20000000016 */
[----:B------:R-:W3:Y:S01]  /*51f0*/  LDS.128 R32, [R59+0xc0] ;  /* 0x0000c0003b207984 */ /* 0x000ee20000000c00 */
[----:B------:R-:W-:Y:S01]  /*5200*/  FFMA R22, R24, R12, R77 ;  /* 0x0000000c18167223 */ /* 0x000fe2000000004d */
[----:B------:R-:W-:Y:S01]  /*5210*/  FFMA R64, R64, R8, R85 ;  /* 0x0000000840407223 */ /* 0x000fe20000000055 */
[C---:B------:R-:W-:Y:S01]  /*5220*/  FFMA R93, R23.reuse, R11, R76 ;  /* 0x0000000b175d7223 */ /* 0x040fe2000000004c */
[C---:B------:R-:W-:Y:S01]  /*5230*/  FFMA R76, R24.reuse, R4, R79 ;  /* 0x00000004184c7223 */ /* 0x040fe2000000004f */
[----:B------:R-:W-:Y:S01]  /*5240*/  FFMA R101, R23, R15, R78 ;  /* 0x0000000f17657223 */ /* 0x000fe2000000004e */
[C---:B------:R-:W-:Y:S01]  /*5250*/  FFMA R79, R25.reuse, R13, R22 ;  /* 0x0000000d194f7223 */ /* 0x040fe20000000016 */
[-C--:B------:R-:W-:Y:S01]  /*5260*/  FFMA R81, R25, R9.reuse, R20 ;  /* 0x0000000919517223 */ /* 0x080fe20000000014 */
[----:B------:R-:W-:Y:S01]  /*5270*/  FFMA R65, R65, R9, R64 ;  /* 0x0000000941417223 */ /* 0x000fe20000000040 */
[----:B------:R-:W-:Y:S01]  /*5280*/  FFMA R24, R24, R16, R83 ;  /* 0x0000001018187223 */ /* 0x000fe20000000053 */
[----:B------:R-:W5:Y:S01]  /*5290*/  LDS.128 R20, [R58+0xc0] ;  /* 0x0000c0003a147984 */ /* 0x000f620000000c00 */
[C---:B------:R-:W-:Y:S01]  /*52a0*/  FFMA R77, R25.reuse, R5, R76 ;  /* 0x00000005194d7223 */ /* 0x040fe2000000004c */
[----:B------:R-:W-:Y:S01]  /*52b0*/  FFMA R66, R66, R10, R65 ;  /* 0x0000000a42427223 */ /* 0x000fe20000000041 */
[----:B------:R-:W-:Y:S01]  /*52c0*/  FFMA R25, R25, R17, R24 ;  /* 0x0000001119197223 */ /* 0x000fe20000000018 */
[C---:B------:R-:W-:Y:S01]  /*52d0*/  FFMA R76, R26.reuse, R14, R79 ;  /* 0x0000000e1a4c7223 */ /* 0x040fe2000000004f */
[C---:B------:R-:W-:Y:S01]  /*52e0*/  FFMA R78, R26.reuse, R6, R77 ;  /* 0x000000061a4e7223 */ /* 0x040fe2000000004d */
[C---:B------:R-:W-:Y:S01]  /*52f0*/  FFMA R24, R26.reuse, R10, R81 ;  /* 0x0000000a1a187223 */ /* 0x040fe20000000051 */
[----:B------:R-:W-:Y:S01]  /*5300*/  FFMA R26, R26, R18, R25 ;  /* 0x000000121a1a7223 */ /* 0x000fe20000000019 */
[----:B------:R-:W-:Y:S01]  /*5310*/  FFMA R87, R67, R11, R66 ;  /* 0x0000000b43577223 */ /* 0x000fe20000000042 */
[C---:B------:R-:W-:Y:S01]  /*5320*/  FFMA R79, R27.reuse, R7, R78 ;  /* 0x000000071b4f7223 */ /* 0x040fe2000000004e */
[----:B------:R-:W5:Y:S01]  /*5330*/  LDS.128 R64, [R59+0x1c0] ;  /* 0x0001c0003b407984 */ /* 0x000f620000000c00 */
[C---:B------:R-:W-:Y:S01]  /*5340*/  FFMA R77, R27.reuse, R15, R76 ;  /* 0x0000000f1b4d7223 */ /* 0x040fe2000000004c */
[C---:B------:R-:W-:Y:S01]  /*5350*/  FFMA R81, R27.reuse, R11, R24 ;  /* 0x0000000b1b517223 */ /* 0x040fe20000000018 */
[----:B------:R-:W-:Y:S01]  /*5360*/  FFMA R83, R27, R19, R26 ;  /* 0x000000131b537223 */ /* 0x000fe2000000001a */
[C---:B-1----:R-:W-:Y:S01]  /*5370*/  FFMA R4, R68.reuse, R4, R99 ;  /* 0x0000000444047223 */ /* 0x042fe20000000063 */
[----:B------:R-:W1:Y:S01]  /*5380*/  LDS.128 R24, [R58+0x140] ;  /* 0x000140003a187984 */ /* 0x000e620000000c00 */
[C---:B------:R-:W-:Y:S01]  /*5390*/  FFMA R8, R68.reuse, R8, R105 ;  /* 0x0000000844087223 */ /* 0x040fe20000000069 */
[C---:B------:R-:W-:Y:S01]  /*53a0*/  FFMA R12, R68.reuse, R12, R103 ;  /* 0x0000000c440c7223 */ /* 0x040fe20000000067 */
[C---:B------:R-:W-:Y:S01]  /*53b0*/  FFMA R5, R69.reuse, R5, R4 ;  /* 0x0000000545057223 */ /* 0x040fe20000000004 */
[----:B------:R-:W-:Y:S01]  /*53c0*/  FFMA R16, R68, R16, R113 ;  /* 0x0000001044107223 */ /* 0x000fe20000000071 */
[C---:B------:R-:W-:Y:S01]  /*53d0*/  FFMA R9, R69.reuse, R9, R8 ;  /* 0x0000000945097223 */ /* 0x040fe20000000008 */
[----:B------:R-:W-:Y:S01]  /*53e0*/  FFMA R13, R69, R13, R12 ;  /* 0x0000000d450d7223 */ /* 0x000fe2000000000c */
[----:B------:R-:W-:Y:S01]  /*53f0*/  FFMA R6, R70, R6, R5 ;  /* 0x0000000646067223 */ /* 0x000fe20000000005 */
[----:B--2---:R-:W-:Y:S01]  /*5400*/  FFMA R4, R72, R60, R111 ;  /* 0x0000003c48047223 */ /* 0x004fe2000000006f */
[C---:B------:R-:W-:Y:S01]  /*5410*/  FFMA R10, R70.reuse, R10, R9 ;  /* 0x0000000a460a7223 */ /* 0x040fe20000000009 */
[----:B------:R-:W-:Y:S01]  /*5420*/  FFMA R14, R70, R14, R13 ;  /* 0x0000000e460e7223 */ /* 0x000fe2000000000d */
[C---:B------:R-:W-:Y:S01]  /*5430*/  FFMA R85, R71.reuse, R7, R6 ;  /* 0x0000000747557223 */ /* 0x040fe20000000006 */
[C---:B----4-:R-:W-:Y:S01]  /*5440*/  FFMA R6, R72.reuse, R28, R109 ;  /* 0x0000001c48067223 */ /* 0x050fe2000000006d */
[----:B------:R-:W-:Y:S01]  /*5450*/  FFMA R97, R71, R11, R10 ;  /* 0x0000000b47617223 */ /* 0x000fe2000000000a */
[C---:B------:R-:W-:Y:S01]  /*5460*/  FFMA R13, R73.reuse, R61, R4 ;  /* 0x0000003d490d7223 */ /* 0x040fe20000000004 */
[----:B---3--:R-:W-:Y:S01]  /*5470*/  FFMA R8, R72, R32, R107 ;  /* 0x0000002048087223 */ /* 0x008fe2000000006b */
[----:B------:R-:W-:Y:S01]  /*5480*/  FFMA R11, R73, R29, R6 ;  /* 0x0000001d490b7223 */ /* 0x000fe20000000006 */
[----:B------:R-:W-:Y:S01]  /*5490*/  FFMA R17, R69, R17, R16 ;  /* 0x0000001145117223 */ /* 0x000fe20000000010 */
[----:B------:R-:W2:Y:S01]  /*54a0*/  LDS.128 R4, [R58+0x1c0] ;  /* 0x0001c0003a047984 */ /* 0x000ea20000000c00 */
[----:B------:R-:W-:Y:S01]  /*54b0*/  FFMA R9, R73, R33, R8 ;  /* 0x0000002149097223 */ /* 0x000fe20000000008 */
[C---:B------:R-:W-:Y:S01]  /*54c0*/  FFMA R10, R74.reuse, R30, R11 ;  /* 0x0000001e4a0a7223 */ /* 0x040fe2000000000b */
[----:B------:R-:W-:Y:S01]  /*54d0*/  FFMA R8, R74, R62, R13 ;  /* 0x0000003e4a087223 */ /* 0x000fe2000000000d */
[----:B------:R-:W-:Y:S01]  /*54e0*/  FFMA R18, R70, R18, R17 ;  /* 0x0000001246127223 */ /* 0x000fe20000000011 */
[----:B------:R-:W-:Y:S01]  /*54f0*/  FFMA R12, R74, R34, R9 ;  /* 0x000000224a0c7223 */ /* 0x000fe20000000009 */
[C---:B------:R-:W-:Y:S01]  /*5500*/  FFMA R107, R75.reuse, R31, R10 ;  /* 0x0000001f4b6b7223 */ /* 0x040fe2000000000a */
[C---:B------:R-:W-:Y:S01]  /*5510*/  FFMA R103, R75.reuse, R63, R8 ;  /* 0x0000003f4b677223 */ /* 0x040fe20000000008 */
[C---:B-----5:R-:W-:Y:S01]  /*5520*/  FFMA R10, R20.reuse, R28, R117 ;  /* 0x0000001c140a7223 */ /* 0x060fe20000000075 */
[C---:B------:R-:W-:Y:S01]  /*5530*/  FFMA R8, R20.reuse, R60, R121 ;  /* 0x0000003c14087223 */ /* 0x040fe20000000079 */
[----:B------:R-:W-:Y:S01]  /*5540*/  FFMA R105, R75, R35, R12 ;  /* 0x000000234b697223 */ /* 0x000fe2000000000c */
[----:B------:R-:W-:Y:S01]  /*5550*/  FFMA R89, R71, R15, R14 ;  /* 0x0000000f47597223 */ /* 0x000fe2000000000e */
        /* <DEDUP_REMOVED lines=13> */
[----:B------:R-:W-:Y:S01]  /*5630*/  FFMA R16, R22, R34, R13 ;  /* 0x0000002216107223 */ /* 0x000fe2000000000d */
[C---:B-1----:R-:W-:Y:S01]  /*5640*/  FFMA R14, R24.reuse, R28, R159 ;  /* 0x0000001c180e7223 */ /* 0x042fe2000000009f */
        /* <DEDUP_REMOVED lines=12> */
[----:B------:R-:W-:Y:S01]  /*5710*/  FFMA R20, R26, R34, R17 ;  /* 0x000000221a147223 */ /* 0x000fe20000000011 */
[C---:B------:R-:W-:Y:S01]  /*5720*/  FFMA R121, R27.reuse, R31, R18 ;  /* 0x0000001f1b797223 */ /* 0x040fe20000000012 */
[C---:B------:R-:W-:Y:S01]  /*5730*/  FFMA R119, R27.reuse, R63, R16 ;  /* 0x0000003f1b777223 */ /* 0x040fe20000000010 */
[C---:B--2---:R-:W-:Y:S01]  /*5740*/  FFMA R18, R4.reuse, R28, R163 ;  /* 0x0000001c04127223 */ /* 0x044fe200000000a3 */
        /* <DEDUP_REMOVED lines=154> */
[C---:B--2---:R-:W-:Y:S01]  /*60f0*/  FFMA R4, R8.reuse, R64, R207 ;  /* 0x0000004008047223 */ /* 0x044fe200000000cf */
        /* <DEDUP_REMOVED lines=11> */
[----:B------:R-:W-:Y:S01]  /*61b0*/  FFMA R6, R10, R30, R7 ;  /* 0x0000001e0a067223 */ /* 0x000fe20000000007 */
[----:B------:R-:W-:Y:S01]  /*61c0*/  FFMA R199, R11, R67, R4 ;  /* 0x000000430bc77223 */ /* 0x000fe20000000004 */
[----:B------:R-:W-:Y:S01]  /*61d0*/  FFMA R73, R73, R65, R72 ;  /* 0x0000004149497223 */ /* 0x000fe20000000048 */
[----:B---3--:R-:W-:Y:S01]  /*61e0*/  FFMA R4, R12, R64, R209 ;  /* 0x000000400c047223 */ /* 0x008fe200000000d1 */
        /* <DEDUP_REMOVED lines=14> */
[----:B------:R-:W-:Y:S01]  /*62d0*/  LDS.128 R72, [R58+0x50] ;  /* 0x000050003a487984 */ /* 0x000fe20000000c00 */
[C---:B------:R-:W-:Y:S01]  /*62e0*/  FFMA R76, R14.reuse, R62, R7 ;  /* 0x0000003e0e4c7223 */ /* 0x040fe20000000007 */
[C---:B------:R-:W-:Y:S01]  /*62f0*/  FFMA R78, R14.reuse, R30, R5 ;  /* 0x0000001e0e4e7223 */ /* 0x040fe20000000005 */
[----:B------:R-:W-:Y:S01]  /*6300*/  FFMA R14, R14, R34, R13 ;  /* 0x000000220e0e7223 */ /* 0x000fe2000000000d */
[----:B------:R-:W3:Y:S01]  /*6310*/  LDS.128 R8, [R59+0x150] ;  /* 0x000150003b087984 */ /* 0x000ee20000000c00 */
[C---:B------:R-:W-:Y:S01]  /*6320*/  FFMA R101, R15.reuse, R67, R12 ;  /* 0x000000430f657223 */ /* 0x040fe2000000000c */
[C---:B-1----:R-:W-:Y:S01]  /*6330*/  FFMA R12, R16.reuse, R60, R81 ;  /* 0x0000003c100c7223 */ /* 0x042fe20000000051 */
[----:B------:R-:W-:Y:S01]  /*6340*/  FFMA R95, R15, R35, R14 ;  /* 0x000000230f5f7223 */ /* 0x000fe2000000000e */
[----:B------:R-:W1:Y:S01]  /*6350*/  LDS.128 R20, [R59+0x1d0] ;  /* 0x0001d0003b147984 */ /* 0x000e620000000c00 */
[C---:B------:R-:W-:Y:S01]  /*6360*/  FFMA R14, R16.reuse, R28, R77 ;  /* 0x0000001c100e7223 */ /* 0x040fe2000000004d */
[----:B------:R-:W-:Y:S01]  /*6370*/  FFMA R155, R27, R67, R26 ;  /* 0x000000431b9b7223 */ /* 0x000fe2000000001a */
[C---:B------:R-:W-:Y:S01]  /*6380*/  FFMA R93, R15.reuse, R63, R76 ;  /* 0x0000003f0f5d7223 */ /* 0x040fe2000000004c */
[----:B------:R-:W4:Y:S01]  /*6390*/  LDS.128 R4, [R59+0x50] ;  /* 0x000050003b047984 */ /* 0x000f220000000c00 */
[C---:B------:R-:W-:Y:S01]  /*63a0*/  FFMA R76, R16.reuse, R32, R79 ;  /* 0x00000020104c7223 */ /* 0x040fe2000000004f */
[----:B------:R-:W-:Y:S01]  /*63b0*/  FFMA R87, R15, R31, R78 ;  /* 0x0000001f0f577223 */ /* 0x000fe2000000004e */
[C---:B------:R-:W-:Y:S01]  /*63c0*/  FFMA R79, R17.reuse, R29, R14 ;  /* 0x0000001d114f7223 */ /* 0x040fe2000000000e */
[----:B------:R-:W5:Y:S01]  /*63d0*/  LDS.128 R24, [R59+0xd0] ;  /* 0x0000d0003b187984 */ /* 0x000f620000000c00 */
[C---:B------:R-:W-:Y:S01]  /*63e0*/  FFMA R81, R17.reuse, R61, R12 ;  /* 0x0000003d11517223 */ /* 0x040fe2000000000c */
[----:B------:R-:W-:Y:S01]  /*63f0*/  FFMA R16, R16, R64, R83 ;  /* 0x0000004010107223 */ /* 0x000fe20000000053 */
[C---:B------:R-:W-:Y:S01]  /*6400*/  FFMA R77, R17.reuse, R33, R76 ;  /* 0x00000021114d7223 */ /* 0x040fe2000000004c */
[----:B------:R-:W5:Y:S01]  /*6410*/  LDS.128 R12, [R58+0xd0] ;  /* 0x0000d0003a0c7984 */ /* 0x000f620000000c00 */
[C---:B------:R-:W-:Y:S01]  /*6420*/  FFMA R76, R18.reuse, R30, R79 ;  /* 0x0000001e124c7223 */ /* 0x040fe2000000004f */
[----:B------:R-:W-:Y:S01]  /*6430*/  FFMA R17, R17, R65, R16 ;  /* 0x0000004111117223 */ /* 0x000fe20000000010 */
[C---:B------:R-:W-:Y:S01]  /*6440*/  FFMA R78, R18.reuse, R34, R77 ;  /* 0x00000022124e7223 */ /* 0x040fe2000000004d */
[----:B------:R-:W-:Y:S01]  /*6450*/  FFMA R16, R18, R62, R81 ;  /* 0x0000003e12107223 */ /* 0x000fe20000000051 */
[----:B--2---:R-:W-:Y:S01]  /*6460*/  FFMA R28, R68, R28, R89 ;  /* 0x0000001c441c7223 */ /* 0x004fe20000000059 */
[----:B------:R-:W-:Y:S01]  /*6470*/  FFMA R18, R18, R66, R17 ;  /* 0x0000004212127223 */ /* 0x000fe20000000011 */
[C---:B------:R-:W-:Y:S01]  /*6480*/  FFMA R79, R19.reuse, R35, R78 ;  /* 0x00000023134f7223 */ /* 0x040fe2000000004e */
[C---:B------:R-:W-:Y:S01]  /*6490*/  FFMA R77, R19.reuse, R31, R76 ;  /* 0x0000001f134d7223 */ /* 0x040fe2000000004c */
[C---:B------:R-:W-:Y:S01]  /*64a0*/  FFMA R81, R19.reuse, R63, R16 ;  /* 0x0000003f13517223 */ /* 0x040fe20000000010 */
[----:B------:R-:W-:Y:S01]  /*64b0*/  FFMA R83, R19, R67, R18 ;  /* 0x0000004313537223 */ /* 0x000fe20000000012 */
[C---:B------:R-:W-:Y:S01]  /*64c0*/  FFMA R29, R69.reuse, R29, R28 ;  /* 0x0000001d451d7223 */ /* 0x040fe2000000001c */
[C---:B------:R-:W-:Y:S01]  /*64d0*/  FFMA R32, R68.reuse, R32, R85 ;  /* 0x0000002044207223 */ /* 0x040fe20000000055 */
[----:B------:R-:W2:Y:S01]  /*64e0*/  LDS.128 R16, [R58+0x150] ;  /* 0x000150003a107984 */ /* 0x000ea20000000c00 */
        /* <DEDUP_REMOVED lines=8> */
[----:B------:R-:W-:Y:S01]  /*6570*/  FFMA R62, R70, R62, R61 ;  /* 0x0000003e463e7223 */ /* 0x000fe2000000003d */
[----:B---3--:R-:W-:Y:S01]  /*6580*/  FFMA R30, R72, R8, R103 ;  /* 0x00000008481e7223 */ /* 0x008fe20000000067 */
[C---:B------:R-:W-:Y:S01]  /*6590*/  FFMA R85, R71.reuse, R35, R34 ;  /* 0x0000002347557223 */ /* 0x040fe20000000022 */
[----:B------:R-:W-:Y:S01]  /*65a0*/  FFMA R66, R70, R66, R65 ;  /* 0x0000004246427223 */ /* 0x000fe20000000041 */
[----:B------:R-:W-:Y:S01]  /*65b0*/  FFMA R97, R71, R63, R62 ;  /* 0x0000003f47617223 */ /* 0x000fe2000000003e */
[C---:B-1----:R-:W-:Y:S01]  /*65c0*/  FFMA R28, R72.reuse, R20, R109 ;  /* 0x00000014481c7223 */ /* 0x042fe2000000006d */
[----:B------:R-:W-:Y:S01]  /*65d0*/  FFMA R35, R73, R9, R30 ;  /* 0x0000000949237223 */ /* 0x000fe2000000001e */
[----:B------:R-:W-:Y:S01]  /*65e0*/  FFMA R99, R71, R67, R66 ;  /* 0x0000004347637223 */ /* 0x000fe20000000042 */
[----:B----4-:R-:W-:Y:S01]  /*65f0*/  FFMA R32, R72, R4, R107 ;  /* 0x0000000448207223 */ /* 0x010fe2000000006b */
[C---:B------:R-:W-:Y:S01]  /*6600*/  FFMA R61, R73.reuse, R21, R28 ;  /* 0x00000015493d7223 */ /* 0x040fe2000000001c */
[C---:B------:R-:W-:Y:S01]  /*6610*/  FFMA R34, R74.reuse, R10, R35 ;  /* 0x0000000a4a227223 */ /* 0x040fe20000000023 */
[----:B------:R-:W1:Y:S01]  /*6620*/  LDS.128 R28, [R58+0x1d0] ;  /* 0x0001d0003a1c7984 */ /* 0x000e620000000c00 */
[----:B------:R-:W-:Y:S01]  /*6630*/  FFMA R33, R73, R5, R32 ;  /* 0x0000000549217223 */ /* 0x000fe20000000020 */
[----:B------:R-:W-:Y:S01]  /*6640*/  FFMA R32, R74, R22, R61 ;  /* 0x000000164a207223 */ /* 0x000fe2000000003d */
[----:B-----5:R-:W-:Y:S01]  /*6650*/  FFMA R72, R72, R24, R105 ;  /* 0x0000001848487223 */ /* 0x020fe20000000069 */
        /* <DEDUP_REMOVED lines=176> */
[C---:B------:R-:W-:Y:S01]  /*7160*/  FFMA R16, R28.reuse, R20, R203 ;  /* 0x000000141c107223 */ /* 0x040fe200000000cb */
[----:B------:R-:W-:Y:S01]  /*7170*/  FFMA R28, R28, R8, R125 ;  /* 0x000000081c1c7223 */ /* 0x000fe2000000007d */
[C---:B------:R-:W-:Y:S01]  /*7180*/  FFMA R17, R29.reuse, R25, R60 ;  /* 0x000000191d117223 */ /* 0x040fe2000000003c */
[C---:B------:R-:W-:Y:S01]  /*7190*/  FFMA R19, R29.reuse, R5, R18 ;  /* 0x000000051d137223 */ /* 0x040fe20000000012 */
[----:B------:R-:W2:Y:S01]  /*71a0*/  LDS.128 R64, [R58+0x3150] ;  /* 0x003150003a407984 */ /* 0x000ea20000000c00 */
        /* <DEDUP_REMOVED lines=18> */
[----:B------:R-:W1:Y:S01]  /*72d0*/  LDS.128 R68, [R58+0x31d0] ;  /* 0x0031d0003a447984 */ /* 0x000e620000000c00 */
[----:B------:R-:W-:Y:S01]  /*72e0*/  FFMA R16, R34, R22, R29 ;  /* 0x0000001622107223 */ /* 0x000fe2000000001d */
[C---:B------:R-:W-:Y:S01]  /*72f0*/  FFMA R129, R35.reuse, R27, R28 ;  /* 0x0000001b23817223 */ /* 0x040fe2000000001c */
[----:B------:R-:W-:Y:S01]  /*7300*/  FFMA R127, R35, R7, R18 ;  /* 0x00000007237f7223 */ /* 0x000fe20000000012 */
        /* <DEDUP_REMOVED lines=17> */
[----:B------:R-:W-:Y:S01]  /*7420*/  LDS.128 R72, [R58+0x60] ;  /* 0x000060003a487984 */ /* 0x000fe20000000c00 */
[-C--:B------:R-:W-:Y:S01]  /*7430*/  FFMA R125, R31, R11.reuse, R30 ;  /* 0x0000000b1f7d7223 */ /* 0x080fe2000000001e */
[C---:B------:R-:W-:Y:S01]  /*7440*/  FFMA R12, R14.reuse, R22, R29 ;  /* 0x000000160e0c7223 */ /* 0x040fe2000000001d */
[----:B------:R-:W-:Y:S01]  /*7450*/  FFMA R14, R14, R26, R13 ;  /* 0x0000001a0e0e7223 */ /* 0x000fe2000000000d */
[----:B------:R-:W3:Y:S01]  /*7460*/  LDS.128 R16, [R59+0x60] ;  /* 0x000060003b107984 */ /* 0x000ee20000000c00 */
[C---:B------:R-:W-:Y:S01]  /*7470*/  FFMA R95, R15.reuse, R11, R76 ;  /* 0x0000000b0f5f7223 */ /* 0x040fe2000000004c */
[C---:B------:R-:W-:Y:S01]  /*7480*/  FFMA R101, R15.reuse, R23, R12 ;  /* 0x000000170f657223 */ /* 0x040fe2000000000c */
[C---:B------:R-:W-:Y:S01]  /*7490*/  FFMA R87, R15.reuse, R27, R14 ;  /* 0x0000001b0f577223 */ /* 0x040fe2000000000e */
[----:B------:R-:W4:Y:S01]  /*74a0*/  LDS.128 R32, [R59+0x160] ;  /* 0x000160003b207984 */ /* 0x000f220000000c00 */
[C---:B--2---:R-:W-:Y:S01]  /*74b0*/  FFMA R14, R64.reuse, R4, R77 ;  /* 0x00000004400e7223 */ /* 0x044fe2000000004d */
[C---:B------:R-:W-:Y:S01]  /*74c0*/  FFMA R12, R64.reuse, R8, R81 ;  /* 0x00000008400c7223 */ /* 0x040fe20000000051 */
[C---:B------:R-:W-:Y:S01]  /*74d0*/  FFMA R76, R64.reuse, R24, R79 ;  /* 0x00000018404c7223 */ /* 0x040fe2000000004f */
[----:B------:R-:W2:Y:S01]  /*74e0*/  LDS.128 R28, [R59+0xe0] ;  /* 0x0000e0003b1c7984 */ /* 0x000ea20000000c00 */
[----:B------:R-:W-:Y:S01]  /*74f0*/  FFMA R93, R15, R7, R78 ;  /* 0x000000070f5d7223 */ /* 0x000fe2000000004e */
[C---:B------:R-:W-:Y:S01]  /*7500*/  FFMA R79, R65.reuse, R5, R14 ;  /* 0x00000005414f7223 */ /* 0x040fe2000000000e */
[C---:B------:R-:W-:Y:S01]  /*7510*/  FFMA R81, R65.reuse, R9, R12 ;  /* 0x0000000941517223 */ /* 0x040fe2000000000c */
[----:B------:R-:W5:Y:S01]  /*7520*/  LDS.128 R60, [R59+0x1e0] ;  /* 0x0001e0003b3c7984 */ /* 0x000f620000000c00 */
[----:B------:R-:W-:Y:S01]  /*7530*/  FFMA R64, R64, R20, R83 ;  /* 0x0000001440407223 */ /* 0x000fe20000000053 */
[C---:B------:R-:W-:Y:S01]  /*7540*/  FFMA R77, R65.reuse, R25, R76 ;  /* 0x00000019414d7223 */ /* 0x040fe2000000004c */
[C---:B------:R-:W-:Y:S01]  /*7550*/  FFMA R76, R66.reuse, R6, R79 ;  /* 0x00000006424c7223 */ /* 0x040fe2000000004f */
[----:B------:R-:W5:Y:S01]  /*7560*/  LDS.128 R12, [R58+0xe0] ;  /* 0x0000e0003a0c7984 */ /* 0x000f620000000c00 */
[----:B------:R-:W-:Y:S01]  /*7570*/  FFMA R65, R65, R21, R64 ;  /* 0x0000001541417223 */ /* 0x000fe20000000040 */
[C---:B------:R-:W-:Y:S01]  /*7580*/  FFMA R78, R66.reuse, R26, R77 ;  /* 0x0000001a424e7223 */ /* 0x040fe2000000004d */
[----:B------:R-:W-:Y:S01]  /*7590*/  FFMA R64, R66, R10, R81 ;  /* 0x0000000a42407223 */ /* 0x000fe20000000051 */
[----:B-1----:R-:W-:Y:S01]  /*75a0*/  FFMA R4, R68, R4, R89 ;  /* 0x0000000444047223 */ /* 0x002fe20000000059 */
[----:B------:R-:W-:Y:S01]  /*75b0*/  FFMA R66, R66, R22, R65 ;  /* 0x0000001642427223 */ /* 0x000fe20000000041 */
[C---:B------:R-:W-:Y:S01]  /*75c0*/  FFMA R77, R67.reuse, R27, R78 ;  /* 0x0000001b434d7223 */ /* 0x040fe2000000004e */
[C---:B------:R-:W-:Y:S01]  /*75d0*/  FFMA R79, R67.reuse, R7, R76 ;  /* 0x00000007434f7223 */ /* 0x040fe2000000004c */
[C---:B------:R-:W-:Y:S01]  /*75e0*/  FFMA R81, R67.reuse, R11, R64 ;  /* 0x0000000b43517223 */ /* 0x040fe20000000040 */
[----:B------:R-:W-:Y:S01]  /*75f0*/  FFMA R83, R67, R23, R66 ;  /* 0x0000001743537223 */ /* 0x000fe20000000042 */
[C---:B------:R-:W-:Y:S01]  /*7600*/  FFMA R5, R69.reuse, R5, R4 ;  /* 0x0000000545057223 */ /* 0x040fe20000000004 */
[C---:B------:R-:W-:Y:S01]  /*7610*/  FFMA R8, R68.reuse, R8, R97 ;  /* 0x0000000844087223 */ /* 0x040fe20000000061 */
[----:B------:R-:W1:Y:S01]  /*7620*/  LDS.128 R64, [R58+0x160] ;  /* 0x000160003a407984 */ /* 0x000e620000000c00 */
        /* <DEDUP_REMOVED lines=9> */
[----:B------:R-:W-:Y:S01]  /*76c0*/  LDS.128 R96, [R58+0x170] ;  /* 0x000170003a607984 */ /* 0x000fe20000000c00 */
[----:B------:R-:W-:Y:S01]  /*76d0*/  FFMA R89, R71, R11, R10 ;  /* 0x0000000b47597223 */ /* 0x000fe2000000000a */
[----:B---3--:R-:W-:Y:S01]  /*76e0*/  FFMA R6, R72, R16, R103 ;  /* 0x0000001048067223 */ /* 0x008fe20000000067 */
[----:B------:R-:W-:Y:S01]  /*76f0*/  FFMA R26, R70, R26, R25 ;  /* 0x0000001a461a7223 */ /* 0x000fe20000000019 */
[----:B----4-:R-:W-:-:S02]  /*7700*/  FFMA R4, R72, R32, R107 ;  /* 0x0000002048047223 */ /* 0x010fc4000000006b */
[----:B------:R-:W-:Y:S01]  /*7710*/  FFMA R11, R73, R17, R6 ;  /* 0x00000011490b7223 */ /* 0x000fe20000000006 */
[C---:B------:R-:W-:Y:S01]  /*7720*/  FFMA R69, R71.reuse, R27, R26 ;  /* 0x0000001b47457223 */ /* 0x040fe2000000001a */
[----:B------:R-:W-:Y:S01]  /*7730*/  FFMA R71, R71, R23, R22 ;  /* 0x0000001747477223 */ /* 0x000fe20000000016 */
[----:B--2---:R-:W-:Y:S01]  /*7740*/  FFMA R8, R72, R28, R109 ;  /* 0x0000001c48087223 */ /* 0x004fe2000000006d */
[C---:B------:R-:W-:Y:S01]  /*7750*/  FFMA R21, R73.reuse, R33, R4 ;  /* 0x0000002149157223 */ /* 0x040fe20000000004 */
[----:B------:R-:W-:Y:S01]  /*7760*/  FFMA R10, R74, R18, R11 ;  /* 0x000000124a0a7223 */ /* 0x000fe2000000000b */
[----:B------:R-:W2:Y:S01]  /*7770*/  LDS.128 R4, [R58+0x1e0] ;  /* 0x0001e0003a047984 */ /* 0x000ea20000000c00 */
[----:B-----5:R-:W-:Y:S01]  /*7780*/  FFMA R72, R72, R60, R105 ;  /* 0x0000003c48487223 */ /* 0x020fe20000000069 */
[C---:B------:R-:W-:Y:S01]  /*7790*/  FFMA R9, R73.reuse, R29, R8 ;  /* 0x0000001d49097223 */ /* 0x040fe20000000008 */
[C---:B------:R-:W-:Y:S01]  /*77a0*/  FFMA R8, R74.reuse, R34, R21 ;  /* 0x000000224a087223 */ /* 0x040fe20000000015 */
[----:B------:R-:W-:Y:S01]  /*77b0*/  LDS.128 R104, [R58+0xf0] ;  /* 0x0000f0003a687984 */ /* 0x000fe20000000c00 */
        /* <DEDUP_REMOVED lines=204> */
[----:B------:R-:W1:Y:S01]  /*8480*/  LDS.128 R64, [R58+0x3160] ;  /* 0x003160003a407984 */ /* 0x000e620000000c00 */
[----:B------:R-:W-:Y:S01]  /*8490*/  FFMA R10, R10, R34, R9 ;  /* 0x000000220a0a7223 */ /* 0x000fe20000000009 */
[C---:B------:R-:W-:Y:S01]  /*84a0*/  FFMA R139, R11.reuse, R63, R8 ;  /* 0x0000003f0b8b7223 */ /* 0x040fe20000000008 */
[C---:B------:R-:W-:Y:S01]  /*84b0*/  FFMA R131, R11.reuse, R19, R20 ;  /* 0x000000130b837223 */ /* 0x040fe20000000014 */
[----:B------:R-:W2:Y:S01]  /*84c0*/  LDS.128 R4, [R58+0x31e0] ;  /* 0x0031e0003a047984 */ /* 0x000ea20000000c00 */
[C---:B------:R-:W-:Y:S01]  /*84d0*/  FFMA R129, R11.reuse, R35, R10 ;  /* 0x000000230b817223 */ /* 0x040fe2000000000a */
[C---:B---3--:R-:W-:Y:S01]  /*84e0*/  FFMA R8, R12.reuse, R60, R101 ;  /* 0x0000003c0c087223 */ /* 0x048fe20000000065 */
        /* <DEDUP_REMOVED lines=11> */
[----:B------:R-:W-:Y:S01]  /*85a0*/  LDS.128 R108, [R58+0x70] ;  /* 0x000070003a6c7984 */ /* 0x000fe20000000c00 */
[----:B------:R-:W-:Y:S01]  /*85b0*/  FFMA R14, R14, R30, R13 ;  /* 0x0000001e0e0e7223 */ /* 0x000fe2000000000d */
[C---:B------:R-:W-:Y:S01]  /*85c0*/  FFMA R181, R15.reuse, R35, R68 ;  /* 0x000000230fb57223 */ /* 0x040fe20000000044 */
[C---:B------:R-:W-:Y:S01]  /*85d0*/  FFMA R189, R15.reuse, R63, R12 ;  /* 0x0000003f0fbd7223 */ /* 0x040fe2000000000c */
[----:B------:R-:W3:Y:S01]  /*85e0*/  LDS.128 R8, [R59+0x70] ;  /* 0x000070003b087984 */ /* 0x000ee20000000c00 */
[C---:B------:R-:W-:Y:S01]  /*85f0*/  FFMA R183, R15.reuse, R31, R14 ;  /* 0x0000001f0fb77223 */ /* 0x040fe2000000000e */
[----:B------:R-:W-:-:S02]  /*8600*/  FFMA R185, R15, R19, R70 ;  /* 0x000000130fb97223 */ /* 0x000fc40000000046 */
[----:B------:R-:W4:Y:S04]  /*8610*/  LDS.128 R20, [R59+0xf0] ;  /* 0x0000f0003b147984 */ /* 0x000f280000000c00 */
[----:B------:R-:W5:Y:S04]  /*8620*/  LDS.128 R24, [R59+0x170] ;  /* 0x000170003b187984 */ /* 0x000f680000000c00 */
[----:B------:R2:W5:Y:S04]  /*8630*/  LDS.128 R100, [R59+0x1f0] ;  /* 0x0001f0003b647984 */ /* 0x0005680000000c00 */
[----:B------:R-:W5:Y:S01]  /*8640*/  LDS.128 R92, [R58+0x1f0] ;  /* 0x0001f0003a5c7984 */ /* 0x000f620000000c00 */
[C---:B-1----:R-:W-:Y:S01]  /*8650*/  FFMA R68, R64.reuse, R28, R77 ;  /* 0x0000001c40447223 */ /* 0x042fe2000000004d */
        /* <DEDUP_REMOVED lines=9> */
[-C--:B------:R-:W-:Y:S01]  /*86f0*/  FFMA R59, R65, R33.reuse, R12 ;  /* 0x00000021413b7223 */ /* 0x080fe2000000000c */
[C---:B------:R-:W-:Y:S01]  /*8700*/  FFMA R33, R5.reuse, R33, R32 ;  /* 0x0000002105217223 */ /* 0x040fe20000000020 */
[C---:B------:R-:W-:Y:S01]  /*8710*/  FFMA R29, R5.reuse, R29, R28 ;  /* 0x0000001d051d7223 */ /* 0x040fe2000000001c */
[C---:B------:R-:W-:Y:S01]  /*8720*/  FFMA R17, R5.reuse, R17, R16 ;  /* 0x0000001105117223 */ /* 0x040fe20000000010 */
[-C--:B------:R-:W-:Y:S01]  /*8730*/  FFMA R5, R5, R61.reuse, R4 ;  /* 0x0000003d05057223 */ /* 0x080fe20000000004 */
[----:B------:R-:W-:Y:S01]  /*8740*/  FFMA R65, R65, R61, R64 ;  /* 0x0000003d41417223 */ /* 0x000fe20000000040 */
[C---:B------:R-:W-:Y:S01]  /*8750*/  FFMA R64, R66.reuse, R30, R13 ;  /* 0x0000001e42407223 */ /* 0x040fe2000000000d */
[C---:B------:R-:W-:Y:S01]  /*8760*/  FFMA R14, R66.reuse, R18, R15 ;  /* 0x00000012420e7223 */ /* 0x040fe2000000000f */
[-C--:B------:R-:W-:Y:S01]  /*8770*/  FFMA R12, R66, R34.reuse, R59 ;  /* 0x00000022420c7223 */ /* 0x080fe2000000003b */
        /* <DEDUP_REMOVED lines=8> */
[C---:B---3--:R-:W-:Y:S01]  /*8800*/  FFMA R6, R108.reuse, R8, R73 ;  /* 0x000000086c067223 */ /* 0x048fe20000000049 */
[C---:B----4-:R-:W-:Y:S01]  /*8810*/  FFMA R12, R108.reuse, R20, R219 ;  /* 0x000000146c0c7223 */ /* 0x050fe200000000db */
[----:B------:R-:W-:Y:S01]  /*8820*/  FFMA R179, R7, R35, R34 ;  /* 0x0000002307b37223 */ /* 0x000fe20000000022 */
[C---:B-----5:R-:W-:Y:S01]  /*8830*/  FFMA R4, R108.reuse, R24, R195 ;  /* 0x000000186c047223 */ /* 0x060fe200000000c3 */
[C---:B------:R-:W-:Y:S01]  /*8840*/  FFMA R7, R109.reuse, R9, R6 ;  /* 0x000000096d077223 */ /* 0x040fe20000000006 */
[C---:B------:R-:W-:Y:S01]  /*8850*/  FFMA R5, R109.reuse, R21, R12 ;  /* 0x000000156d057223 */ /* 0x040fe2000000000c */
[----:B------:R-:W1:Y:S01]  /*8860*/  LDS.128 R84, [R58+0x1070] ;  /* 0x001070003a547984 */ /* 0x000e620000000c00 */
[----:B------:R-:W-:Y:S01]  /*8870*/  FFMA R108, R108, R100, R233 ;  /* 0x000000646c6c7223 */ /* 0x000fe200000000e9 */
[C---:B------:R-:W-:Y:S01]  /*8880*/  FFMA R13, R109.reuse, R25, R4 ;  /* 0x000000196d0d7223 */ /* 0x040fe20000000004 */
[C---:B------:R-:W-:Y:S01]  /*8890*/  FFMA R12, R110.reuse, R22, R5 ;  /* 0x000000166e0c7223 */ /* 0x040fe20000000005 */
[----:B------:R-:W2:Y:S01]  /*88a0*/  LDS.128 R88, [R58+0x10f0] ;  /* 0x0010f0003a587984 */ /* 0x000ea20000000c00 */
[----:B------:R-:W-:Y:S01]  /*88b0*/  FFMA R109, R109, R101, R108 ;  /* 0x000000656d6d7223 */ /* 0x000fe2000000006c */
        /* <DEDUP_REMOVED lines=219> */
[----:B------:R-:W-:Y:S01]  /*9670*/  IADD3 R4, P2, R40, UR4, RZ ;  /* 0x0000000428047c10 */ /* 0x000fe2000ff5e0ff */
[C---:B------:R-:W-:Y:S01]  /*9680*/  FFMA R64, R6.reuse, R102, R33 ;  /* 0x0000006606407223 */ /* 0x040fe20000000021 */
[C---:B------:R-:W-:Y:S01]  /*9690*/  FFMA R66, R6.reuse, R26, R31 ;  /* 0x0000001a06427223 */ /* 0x040fe2000000001f */
[C---:B------:R-:W-:Y:S01]  /*96a0*/  FFMA R126, R6.reuse, R10, R5 ;  /* 0x0000000a067e7223 */ /* 0x040fe20000000005 */
[----:B------:R-:W-:Y:S01]  /*96b0*/  FFMA R6, R6, R22, R29 ;  /* 0x0000001606067223 */ /* 0x000fe2000000001d */
[----:B------:R-:W-:Y:S01]  /*96c0*/  LDS.128 R32, [R58+0x31f0] ;  /* 0x0031f0003a207984 */ /* 0x000fe20000000c00 */
[----:B------:R-:W-:-:S02]  /*96d0*/  IADD3.X R5, R43, UR5, RZ, P2, !PT ;  /* 0x000000052b057c10 */ /* 0x000fc400097fe4ff */
[----:B------:R-:W-:Y:S01]  /*96e0*/  IADD3 R114, P2, R41, UR4, RZ ;  /* 0x0000000429727c10 */ /* 0x000fe2000ff5e0ff */
[----:B------:R-:W1:Y:S01]  /*96f0*/  LDS.128 R28, [R58+0x3170] ;  /* 0x003170003a1c7984 */ /* 0x000e620000000c00 */
[----:B------:R-:W-:-:S03]  /*9700*/  IADD3.X R113, R42, UR5, RZ, P3, !PT ;  /* 0x000000052a717c10 */ /* 0x000fc60009ffe4ff */
[----:B------:R-:W-:Y:S06]  /*9710*/  BAR.SYNC 0x0 ;  /* 0x0000000000007b1d */ /* 0x000fec0000000000 */
[----:B------:R-:W-:Y:S01]  /*9720*/  IADD3 R116, P3, R45, UR4, RZ ;  /* 0x000000042d747c10 */ /* 0x000fe2000ff7e0ff */
[----:B------:R-:W-:Y:S01]  /*9730*/  @!PT LDS RZ, [RZ] ;  /* 0x00000000fffff984 */ /* 0x000fe20000000800 */
[----:B------:R-:W-:Y:S01]  /*9740*/  @!PT LDS RZ, [RZ] ;  /* 0x00000000fffff984 */ /* 0x000fe20000000800 */
[----:B------:R-:W-:Y:S01]  /*9750*/  @!PT LDS RZ, [RZ] ;  /* 0x00000000fffff984 */ /* 0x000fe20000000800 */
[----:B------:R2:W-:Y:S01]  /*9760*/  LDGSTS.E.BYPASS.128 [R38], [R4.64], P1 ;  /* 0x0000000004267fae */ /* 0x0005e20008901c46 */
[----:B------:R-:W-:Y:S02]  /*9770*/  IADD3.X R115, R44, UR5, RZ, P2, !PT ;  /* 0x000000052c737c10 */ /* 0x000fe400097fe4ff */
[----:B------:R-:W-:Y:S01]  /*9780*/  IADD3 R118, P2, R47, UR4, RZ ;  /* 0x000000042f767c10 */ /* 0x000fe2000ff5e0ff */
[----:B------:R1:W-:Y:S01]  /*9790*/  LDGSTS.E.BYPASS.128 [R2], [R112.64], P1 ;  /* 0x0000000070027fae */ /* 0x0003e20008901c46 */
[----:B------:R-:W-:-:S02]  /*97a0*/  IADD3.X R117, R46, UR5, RZ, P3, !PT ;  /* 0x000000052e757c10 */ /* 0x000fc40009ffe4ff */
[----:B------:R-:W-:Y:S01]  /*97b0*/  IADD3 R120, P3, R48, UR4, RZ ;  /* 0x0000000430787c10 */ /* 0x000fe2000ff7e0ff */
[----:B------:R3:W-:Y:S01]  /*97c0*/  LDGSTS.E.BYPASS.128 [R3], [R114.64], P1 ;  /* 0x0000000072037fae */ /* 0x0007e20008901c46 */
[----:B------:R-:W-:Y:S02]  /*97d0*/  IADD3.X R119, R49, UR5, RZ, P2, !PT ;  /* 0x0000000531777c10 */ /* 0x000fe400097fe4ff */
[----:B------:R-:W-:Y:S01]  /*97e0*/  IADD3 R124, P2, R51, UR4, RZ ;  /* 0x00000004337c7c10 */ /* 0x000fe2000ff5e0ff */
[----:B------:R3:W-:Y:S01]  /*97f0*/  LDGSTS.E.BYPASS.128 [R37], [R116.64], P1 ;  /* 0x0000000074257fae */ /* 0x0007e20008901c46 */
[----:B------:R-:W-:Y:S01]  /*9800*/  IADD3.X R121, R52, UR5, RZ, P3, !PT ;  /* 0x0000000534797c10 */ /* 0x000fe20009ffe4ff */
[----:B--2---:R-:W-:Y:S01]  /*9810*/  FFMA R5, R7, R23, R6 ;  /* 0x0000001707057223 */ /* 0x004fe20000000006 */
[----:B------:R-:W-:Y:S01]  /*9820*/  IADD3.X R123, R53, UR5, RZ, P4, !PT ;  /* 0x00000005357b7c10 */ /* 0x000fe2000a7fe4ff */
[----:B------:R-:W0:Y:S01]  /*9830*/  LDGDEPBAR ;  /* 0x00000000000079af */ /* 0x000e220000000000 */
[----:B------:R-:W-:Y:S01]  /*9840*/  IADD3.X R125, R54, UR5, RZ, P2, !PT ;  /* 0x00000005367d7c10 */ /* 0x000fe200097fe4ff */
[C---:B------:R-:W-:Y:S01]  /*9850*/  FFMA R4, R7.reuse, R11, R126 ;  /* 0x0000000b07047223 */ /* 0x040fe2000000007e */
[C---:B------:R-:W-:Y:S01]  /*9860*/  FFMA R6, R7.reuse, R27, R66 ;  /* 0x0000001b07067223 */ /* 0x040fe20000000042 */
[----:B------:R3:W-:Y:S01]  /*9870*/  LDGSTS.E.BYPASS.128 [R38+0x4000], [R118.64], P1 ;  /* 0x0400000076267fae */ /* 0x0007e20008901c46 */
[----:B------:R-:W-:Y:S01]  /*9880*/  FFMA R7, R7, R103, R64 ;  /* 0x0000006707077223 */ /* 0x000fe20000000040 */
[----:B------:R-:W-:-:S02]  /*9890*/  UIADD3 UR4, UP0, UR4, 0x80, URZ ;  /* 0x0000008004047890 */ /* 0x000fc4000ff1e03f */
[----:B------:R3:W-:Y:S02]  /*98a0*/  LDGSTS.E.BYPASS.128 [R2+0x4000], [R120.64], P1 ;  /* 0x0400000078027fae */ /* 0x0007e40008901c46 */
[----:B------:R-:W-:Y:S02]  /*98b0*/  UIADD3.X UR5, URZ, UR5, URZ, UP0, !UPT ;  /* 0x000000053f057290 */ /* 0x000fe400087fe43f */
[----:B------:R3:W-:Y:S01]  /*98c0*/  LDGSTS.E.BYPASS.128 [R3+0x4000], [R122.64], P1 ;  /* 0x040000007a037fae */ /* 0x0007e20008901c46 */
[C---:B-1----:R-:W-:Y:S01]  /*98d0*/  FFMA R112, R28.reuse, R20, R127 ;  /* 0x000000141c707223 */ /* 0x042fe2000000007f */
[C---:B------:R-:W-:Y:S01]  /*98e0*/  FFMA R66, R28.reuse, R8, R65 ;  /* 0x000000081c427223 */ /* 0x040fe20000000041 */
[C---:B------:R-:W-:Y:S01]  /*98f0*/  FFMA R64, R28.reuse, R24, R59 ;  /* 0x000000181c407223 */ /* 0x040fe2000000003b */
[----:B------:R3:W-:Y:S01]  /*9900*/  LDGSTS.E.BYPASS.128 [R37+0x4000], [R124.64], P1 ;  /* 0x040000007c257fae */ /* 0x0007e20008901c46 */
[-C--:B------:R-:W-:Y:S01]  /*9910*/  FFMA R28, R28, R100.reuse, R67 ;  /* 0x000000641c1c7223 */ /* 0x080fe20000000043 */
[C---:B------:R-:W-:Y:S01]  /*9920*/  FFMA R100, R32.reuse, R100, R187 ;  /* 0x0000006420647223 */ /* 0x040fe200000000bb */
[C---:B------:R-:W-:Y:S01]  /*9930*/  FFMA R20, R32.reuse, R20, R151 ;  /* 0x0000001420147223 */ /* 0x040fe20000000097 */
[----:B------:R-:W0:Y:S01]  /*9940*/  LDGDEPBAR ;  /* 0x00000000000079af */ /* 0x000e220000000000 */
[C---:B------:R-:W-:Y:S01]  /*9950*/  FFMA R8, R32.reuse, R8, R153 ;  /* 0x0000000820087223 */ /* 0x040fe20000000099 */
[----:B------:R-:W-:Y:S01]  /*9960*/  FFMA R24, R32, R24, R179 ;  /* 0x0000001820187223 */ /* 0x000fe200000000b3 */
[C---:B------:R-:W-:Y:S01]  /*9970*/  FFMA R59, R29.reuse, R21, R112 ;  /* 0x000000151d3b7223 */ /* 0x040fe20000000070 */
[C---:B------:R-:W-:Y:S01]  /*9980*/  FFMA R65, R29.reuse, R9, R66 ;  /* 0x000000091d417223 */ /* 0x040fe20000000042 */
[C---:B------:R-:W-:Y:S01]  /*9990*/  FFMA R67, R29.reuse, R25, R64 ;  /* 0x000000191d437223 */ /* 0x040fe20000000040 */
[-C--:B------:R-:W-:Y:S01]  /*99a0*/  FFMA R29, R29, R101.reuse, R28 ;  /* 0x000000651d1d7223 */ /* 0x080fe2000000001c */
[C---:B------:R-:W-:Y:S01]  /*99b0*/  FFMA R101, R33.reuse, R101, R100 ;  /* 0x0000006521657223 */ /* 0x040fe20000000064 */
[C---:B------:R-:W-:Y:S01]  /*99c0*/  FFMA R21, R33.reuse, R21, R20 ;  /* 0x0000001521157223 */ /* 0x040fe20000000014 */
        /* <DEDUP_REMOVED lines=10> */
[-C--:B------:R-:W-:Y:S01]  /*9a70*/  FFMA R65, R31, R23.reuse, R28 ;  /* 0x000000171f417223 */ /* 0x080fe2000000001c */
[C---:B------:R-:W-:Y:S01]  /*9a80*/  FFMA R33, R35.reuse, R23, R22 ;  /* 0x0000001723217223 */ /* 0x040fe20000000016 */
[C---:B------:R-:W-:Y:S01]  /*9a90*/  FFMA R32, R35.reuse, R11, R10 ;  /* 0x0000000b23207223 */ /* 0x040fe2000000000a */
[----:B------:R-:W-:Y:S01]  /*9aa0*/  FFMA R34, R35, R27, R34 ;  /* 0x0000001b23227223 */ /* 0x000fe20000000022 */
[----:B------:R-:W-:Y:S01]  /*9ab0*/  FFMA R64, R31, R11, R64 ;  /* 0x0000000b1f407223 */ /* 0x000fe20000000040 */
[----:B------:R-:W-:-:S04]  /*9ac0*/  DEPBAR.LE SB0, 0x0 ;  /* 0x000080000000791a */ /* 0x000fc80000000000 */
[C---:B------:R-:W-:Y:S01]  /*9ad0*/  FFMA R66, R31.reuse, R27, R66 ;  /* 0x0000001b1f427223 */ /* 0x040fe20000000042 */
[-C--:B------:R-:W-:Y:S01]  /*9ae0*/  FFMA R67, R31, R103.reuse, R30 ;  /* 0x000000671f437223 */ /* 0x080fe2000000001e */
[----:B------:R-:W-:Y:S01]  /*9af0*/  FFMA R35, R35, R103, R102 ;  /* 0x0000006723237223 */ /* 0x000fe20000000066 */
[----:B------:R-:W-:Y:S06]  /*9b00*/  BAR.SYNC 0x0 ;  /* 0x0000000000007b1d */ /* 0x000fec0000000000 */
[----:B---3--:R-:W-:Y:S01]  /*9b10*/  @P0 CALL.REL.NOINC `(.L_x_0) ;  /* 0x0000001000000944 */ /* 0x008fe20003c00000 */
[----:B------:R-:W-:Y:S05]  /*9b20*/  BRA `(.L_x_1) ;  /* 0xffff734000007947 */ /* 0x000fea000383ffff */
.L_x_0:
[----:B------:R-:W1:Y:S01]  /*9b30*/  S2R R2, SR_TID.X ;  /* 0x0000000000027919 */ /* 0x000e620000002100 */
[----:B------:R-:W-:-:S04]  /*9b40*/  DEPBAR.LE SB0, 0x0 ;  /* 0x000080000000791a */ /* 0x000fc80000000000 */
[----:B------:R-:W-:Y:S01]  /*9b50*/  CS2R R116, SRZ ;  /* 0x0000000000747805 */ /* 0x000fe2000001ff00 */
[----:B------:R-:W-:Y:S01]  /*9b60*/  CS2R R118, SRZ ;  /* 0x0000000000767805 */ /* 0x000fe2000001ff00 */
[C---:B------:R-:W-:Y:S01]  /*9b70*/  LOP3.LUT R128, R0.reuse, 0x28, RZ, 0xfc, !PT ;  /* 0x0000002800807812 */ /* 0x040fe200078efcff */
[----:B------:R-:W-:Y:S01]  /*9b80*/  CS2R R112, SRZ ;  /* 0x0000000000707805 */ /* 0x000fe2000001ff00 */
[C---:B------:R-:W-:Y:S01]  /*9b90*/  LOP3.LUT R120, R0.reuse, 0x8, RZ, 0xfc, !PT ;  /* 0x0000000800787812 */ /* 0x040fe200078efcff */
[----:B------:R-:W-:Y:S01]  /*9ba0*/  CS2R R114, SRZ ;  /* 0x0000000000727805 */ /* 0x000fe2000001ff00 */
[C---:B------:R-:W-:Y:S01]  /*9bb0*/  LOP3.LUT R122, R0.reuse, 0x10, RZ, 0xfc, !PT ;  /* 0x00000010007a7812 */ /* 0x040fe200078efcff */
[----:B------:R-:W-:Y:S01]  /*9bc0*/  CS2R R58, SRZ ;  /* 0x00000000003a7805 */ /* 0x000fe2000001ff00 */
[C---:B------:R-:W-:Y:S02]  /*9bd0*/  LOP3.LUT R130, R0.reuse, 0x30, RZ, 0xfc, !PT ;  /* 0x0000003000827812 */ /* 0x040fe400078efcff */
[----:B------:R-:W-:-:S02]  /*9be0*/  LOP3.LUT R124, R0, 0x18, RZ, 0xfc, !PT ;  /* 0x00000018007c7812 */ /* 0x000fc400078efcff */
[C---:B------:R-:W-:Y:S02]  /*9bf0*/  LOP3.LUT R126, R0.reuse, 0x20, RZ, 0xfc, !PT ;  /* 0x00000020007e7812 */ /* 0x040fe400078efcff */
[C---:B------:R-:W-:Y:S02]  /*9c00*/  LOP3.LUT R132, R0.reuse, 0x38, RZ, 0xfc, !PT ;  /* 0x0000003800847812 */ /* 0x040fe400078efcff */
[C---:B------:R-:W-:Y:S02]  /*9c10*/  LOP3.LUT R134, R0.reuse, 0x40, RZ, 0xfc, !PT ;  /* 0x0000004000867812 */ /* 0x040fe400078efcff */
[----:B------:R-:W-:Y:S02]  /*9c20*/  LOP3.LUT R136, R0, 0x48, RZ, 0xfc, !PT ;  /* 0x0000004800887812 */ /* 0x000fe400078efcff */
[----:B-1----:R-:W-:Y:S02]  /*9c30*/  SHF.R.U32.HI R8, RZ, 0x5, R2 ;  /* 0x00000005ff087819 */ /* 0x002fe40000011602 */
[----:B------:R-:W-:-:S02]  /*9c40*/  SHF.L.U32 R3, R2, 0x2, RZ ;  /* 0x0000000202037819 */ /* 0x000fc400000006ff */
[----:B------:R-:W-:Y:S02]  /*9c50*/  SGXT.U32 R8, R8, 0x3 ;  /* 0x000000030808781a */ /* 0x000fe40000000000 */
[----:B------:R-:W-:Y:S02]  /*9c60*/  LOP3.LUT R3, R36, 0x7c, R3, 0xf8, !PT ;  /* 0x0000007c24037812 */ /* 0x000fe400078ef803 */
[----:B------:R-:W-:Y:S01]  /*9c70*/  LOP3.LUT R138, R0, 0x50, RZ, 0xfc, !PT ;  /* 0x00000050008a7812 */ /* 0x000fe200078efcff */
[----:B------:R-:W-:Y:S01]  /*9c80*/  IMAD R57, R8, 0x210, R57 ;  /* 0x0000021008397824 */ /* 0x000fe200078e0239 */
[----:B------:R-:W-:Y:S06]  /*9c90*/  BAR.SYNC 0x0 ;  /* 0x0000000000007b1d */ /* 0x000fec0000000000 */
[----:B------:R-:W-:Y:S01]  /*9ca0*/  SHF.L.U32 R2, R57, 0x2, RZ ;  /* 0x0000000239027819 */ /* 0x000fe200000006ff */
[----:B------:R1:W-:Y:S01]  /*9cb0*/  STS.128 [R57.X4], R108 ;  /* 0x0000006c39007388 */ /* 0x0003e20000004c00 */
[----:B------:R-:W-:-:S02]  /*9cc0*/  ISETP.GE.AND P6, PT, R3, 0x80, PT ;  /* 0x000000800300780c */ /* 0x000fc40003fc6270 */
[----:B------:R-:W-:Y:S01]  /*9cd0*/  LOP3.LUT R140, R0, 0x58, RZ, 0xfc, !PT ;  /* 0x00000058008c7812 */ /* 0x000fe200078efcff */
[----:B------:R-:W-:Y:S01]  /*9ce0*/  IMAD R2, R8, -0x630, R2 ;  /* 0xfffff9d008027824 */ /* 0x000fe200078e0202 */
[----:B------:R-:W-:Y:S01]  /*9cf0*/  STS.128 [R57.X4+0x210], R104 ;  /* 0x0002106839007388 */ /* 0x000fe20000004c00 */
[----:B------:R-:W-:Y:S02]  /*9d00*/  ISETP.LT.AND P0, PT, R0, c[0x0][0x180], !P6 ;  /* 0x0000600000007a0c */ /* 0x000fe40007701270 */
[----:B------:R-:W-:Y:S01]  /*9d10*/  ISETP.LT.AND P4, PT, R120, c[0x0][0x180], !P6 ;  /* 0x0000600078007a0c */ /* 0x000fe20007781270 */
[----:B------:R-:W-:Y:S01]  /*9d20*/  STS.128 [R57.X4+0x420], R96 ;  /* 0x0004206039007388 */ /* 0x000fe20000004c00 */
[C---:B------:R-:W-:Y:S02]  /*9d30*/  LOP3.LUT R146, R0.reuse, 0x70, RZ, 0xfc, !PT ;  /* 0x0000007000927812 */ /* 0x040fe400078efcff */
[C---:B------:R-:W-:Y:S01]  /*9d40*/  LOP3.LUT R142, R0.reuse, 0x60, RZ, 0xfc, !PT ;  /* 0x00000060008e7812 */ /* 0x040fe200078efcff */
[----:B------:R-:W-:Y:S01]  /*9d50*/  STS.128 [R57.X4+0x630], R92 ;  /* 0x0006305c39007388 */ /* 0x000fe20000004c00 */
[----:B------:R-:W-:Y:S01]  /*9d60*/  LOP3.LUT R144, R0, 0x68, RZ, 0xfc, !PT ;  /* 0x0000006800907812 */ /* 0x000fe200078efcff */
[----:B-1----:R-:W-:-:S02]  /*9d70*/  CS2R R108, SRZ ;  /* 0x00000000006c7805 */ /* 0x002fc4000001ff00 */
[----:B------:R-:W-:Y:S06]  /*9d80*/  BAR.SYNC 0x0 ;  /* 0x0000000000007b1d */ /* 0x000fec0000000000 */
[----:B------:R-:W1:Y:S01]  /*9d90*/  LDS.128 R100, [R2] ;  /* 0x0000000002647984 */ /* 0x000e620000000c00 */
[----:B------:R-:W-:Y:S01]  /*9da0*/  ISETP.LT.AND P3, PT, R122, c[0x0][0x180], !P6 ;  /* 0x000060007a007a0c */ /* 0x000fe20007761270 */
[----:B------:R-:W-:Y:S01]  /*9db0*/  CS2R R110, SRZ ;  /* 0x00000000006e7805 */ /* 0x000fe2000001ff00 */
[----:B------:R-:W-:Y:S01]  /*9dc0*/  ISETP.LT.AND P2, PT, R124, c[0x0][0x180], !P6 ;  /* 0x000060007c007a0c */ /* 0x000fe20007741270 */
[----:B------:R-:W2:Y:S01]  /*9dd0*/  LDS.128 R52, [R2+0x1080] ;  /* 0x0010800002347984 */ /* 0x000ea20000000c00 */
[----:B------:R-:W-:Y:S01]  /*9de0*/  CS2R R104, SRZ ;  /* 0x0000000000687805 */ /* 0x000fe2000001ff00 */
[----:B------:R-:W-:Y:S01]  /*9df0*/  CS2R R106, SRZ ;  /* 0x00000000006a7805 */ /* 0x000fe2000001ff00 */
[----:B------:R-:W-:Y:S01]  /*9e00*/  ISETP.LT.AND P1, PT, R126, c[0x0][0x180], !P6 ;  /* 0x000060007e007a0c */ /* 0x000fe20007721270 */
[----:B------:R-:W3:Y:S01]  /*9e10*/  LDS.128 R24, [R2+0x2100] ;  /* 0x0021000002187984 */ /* 0x000ee20000000c00 */
[----:B------:R-:W-:Y:S01]  /*9e20*/  CS2R R96, SRZ ;  /* 0x0000000000607805 */ /* 0x000fe2000001ff00 */
[----:B------:R-:W-:Y:S01]  /*9e30*/  CS2R R98, SRZ ;  /* 0x0000000000627805 */ /* 0x000fe2000001ff00 */
[----:B------:R-:W-:Y:S01]  /*9e40*/  LOP3.LUT R148, R0, 0x78, RZ, 0xfc, !PT ;  /* 0x0000007800947812 */ /* 0x000fe200078efcff */
[----:B------:R-:W4:Y:S04]  /*9e50*/  LDS.128 R8, [R2+0x3180] ;  /* 0x0031800002087984 */ /* 0x000f280000000c00 */
[----:B------:R-:W-:Y:S06]  /*9e60*/  BAR.SYNC 0x0 ;  /* 0x0000000000007b1d */ /* 0x000fec0000000000 */
[----:B------:R5:W-:Y:S04]  /*9e70*/  STS.128 [R57.X4+0x210], R88 ;  /* 0x0002105839007388 */ /* 0x000be80000004c00 */
[----:B------:R-:W-:Y:S04]  /*9e80*/  STS.128 [R57.X4], R84 ;  /* 0x0000005439007388 */ /* 0x000fe80000004c00 */
[----:B------:R-:W-:Y:S04]  /*9e90*/  STS.128 [R57.X4+0x420], R80 ;  /* 0x0004205039007388 */ /* 0x000fe80000004c00 */
[----:B------:R-:W-:Y:S01]  /*9ea0*/  STS.128 [R57.X4+0x630], R76 ;  /* 0x0006304c39007388 */ /* 0x000fe20000004c00 */
[----:B-----5:R-:W-:-:S03]  /*9eb0*/  MOV R88, 0x4 ;  /* 0x0000000400587802 */ /* 0x020fc60000000f00 */
[----:B------:R-:W-:Y:S06]  /*9ec0*/  BAR.SYNC 0x0 ;  /* 0x0000000000007b1d */ /* 0x000fec0000000000 */
[----:B------:R-:W5:Y:S01]  /*9ed0*/  LDS.128 R92, [R2] ;  /* 0x00000000025c7984 */ /* 0x000f620000000c00 */
[----:B------:R-:W-:Y:S01]  /*9ee0*/  IMAD.WIDE R90, R3, R88, c[0x0][0x160] ;  /* 0x00005800035a7625 */ /* 0x000fe200078e0258 */
[----:B------:R-:W-:Y:S01]  /*9ef0*/  CS2R R84, SRZ ;  /* 0x0000000000547805 */ /* 0x000fe2000001ff00 */
[----:B------:R-:W-:Y:S01]  /*9f00*/  CS2R R86, SRZ ;  /* 0x0000000000567805 */ /* 0x000fe2000001ff00 */
[----:B------:R-:W1:Y:S01]  /*9f10*/  LDS.128 R48, [R2+0x1080] ;  /* 0x0010800002307984 */ /* 0x000e620000000c00 */
[----:B------:R-:W-:Y:S01]  /*9f20*/  CS2R R80, SRZ ;  /* 0x0000000000507805 */ /* 0x000fe2000001ff00 */
[----:B------:R-:W-:-:S02]  /*9f30*/  CS2R R82, SRZ ;  /* 0x0000000000527805 */ /* 0x000fc4000001ff00 */
[----:B------:R-:W1:Y:S04]  /*9f40*/  LDS.128 R28, [R2+0x2100] ;  /* 0x00210000021c7984 */ /* 0x000e680000000c00 */
[----:B------:R-:W1:Y:S04]  /*9f50*/  LDS.128 R20, [R2+0x3180] ;  /* 0x0031800002147984 */ /* 0x000e680000000c00 */
[----:B------:R-:W-:Y:S06]  /*9f60*/  BAR.SYNC 0x0 ;  /* 0x0000000000007b1d */ /* 0x000fec0000000000 */
[----:B------:R-:W-:Y:S04]  /*9f70*/  STS.128 [R57.X4], R72 ;  /* 0x0000004839007388 */ /* 0x000fe80000004c00 */
[----:B------:R-:W-:Y:S04]  /*9f80*/  STS.128 [R57.X4+0x210], R68 ;  /* 0x0002104439007388 */ /* 0x000fe80000004c00 */
[----:B------:R-:W-:Y:S04]  /*9f90*/  STS.128 [R57.X4+0x420], R60 ;  /* 0x0004203c39007388 */ /* 0x000fe80000004c00 */
[----:B------:R-:W-:Y:S04]  /*9fa0*/  STS.128 [R57.X4+0x630], R16 ;  /* 0x0006301039007388 */ /* 0x000fe80000004c00 */
[----:B------:R-:W-:Y:S06]  /*9fb0*/  BAR.SYNC 0x0 ;  /* 0x0000000000007b1d */ /* 0x000fec0000000000 */
[----:B------:R-:W1:Y:S01]  /*9fc0*/  LDS.128 R76, [R2] ;  /* 0x00000000024c7984 */ /* 0x000e620000000c00 */
[----:B------:R-:W-:Y:S01]  /*9fd0*/  CS2R R72, SRZ ;  /* 0x0000000000487805 */ /* 0x000fe2000001ff00 */
[----:B------:R-:W-:Y:S01]  /*9fe0*/  CS2R R74, SRZ ;  /* 0x00000000004a7805 */ /* 0x000fe2000001ff00 */
[----:B------:R-:W-:Y:S01]  /*9ff0*/  CS2R R68, SRZ ;  /* 0x0000000000447805 */ /* 0x000fe2000001ff00 */
[----:B------:R-:W1:Y:S01]  /*a000*/  LDS.128 R36, [R2+0x1080] ;  /* 0x0010800002247984 */ /* 0x000e620000000c00 */
[----:B------:R-:W-:Y:S01]  /*a010*/  CS2R R70, SRZ ;  /* 0x0000000000467805 */ /* 0x000fe2000001ff00 */
[----:B------:R-:W-:Y:S01]  /*a020*/  ISETP.LT.AND P5, PT, R136, c[0x0][0x180], !P6 ;  /* 0x0000600088007a0c */ /* 0x000fe200077a1270 */
[----:B------:R-:W-:Y:S01]  /*a030*/  CS2R R60, SRZ ;  /* 0x00000000003c7805 */ /* 0x000fe2000001ff00 */
[----:B------:R-:W1:Y:S01]  /*a040*/  LDS.128 R40, [R2+0x2100] ;  /* 0x0021000002287984 */ /* 0x000e620000000c00 */
[----:B------:R-:W-:Y:S01]  /*a050*/  P2R R131, PR, RZ, 0x2 ;  /* 0x00000002ff837803 */ /* 0x000fe20000000000 */
[----:B------:R-:W-:-:S02]  /*a060*/  CS2R R62, SRZ ;  /* 0x00000000003e7805 */ /* 0x000fc4000001ff00 */
[----:B------:R-:W1:Y:S04]  /*a070*/  LDS.128 R44, [R2+0x3180] ;  /* 0x00318000022c7984 */ /* 0x000e680000000c00 */
[----:B------:R-:W-:Y:S06]  /*a080*/  BAR.SYNC 0x0 ;  /* 0x0000000000007b1d */ /* 0x000fec0000000000 */
[----:B------:R-:W-:Y:S04]  /*a090*/  STS.128 [R57.X4], R12 ;  /* 0x0000000c39007388 */ /* 0x000fe80000004c00 */
[----:B------:R-:W-:Y:S04]  /*a0a0*/  STS.128 [R57.X4+0x210], R4 ;  /* 0x0002100439007388 */ /* 0x000fe80000004c00 */
[----:B------:R-:W-:Y:S04]  /*a0b0*/  STS.128 [R57.X4+0x420], R64 ;  /* 0x0004204039007388 */ /* 0x000fe80000004c00 */
[----:B------:R-:W-:Y:S04]  /*a0c0*/  STS.128 [R57.X4+0x630], R32 ;  /* 0x0006302039007388 */ /* 0x000fe80000004c00 */
[----:B------:R-:W-:Y:S06]  /*a0d0*/  BAR.SYNC 0x0 ;  /* 0x0000000000007b1d */ /* 0x000fec0000000000 */
[----:B------:R-:W-:Y:S01]  /*a0e0*/  P2R R4, PR, RZ, 0x1 ;  /* 0x00000001ff047803 */ /* 0x000fe20000000000 */
[----:B------:R-:W1:Y:S01]  /*a0f0*/  @P0 LDG.E.EL.128 R116, [R90.64] ;  /* 0x000000065a740981 */ /* 0x000e62000c2e1d00 */
[----:B------:R-:W-:Y:S01]  /*a100*/  ISETP.LT.AND P0, PT, R128, c[0x0][0x180], !P6 ;  /* 0x0000600080007a0c */ /* 0x000fe20007701270 */
[----:B------:R-:W-:Y:S01]  /*a110*/  CS2R R64, SRZ ;  /* 0x0000000000407805 */ /* 0x000fe2000001ff00 */
[----:B------:R-:W-:Y:S01]  /*a120*/  P2R R5, PR, RZ, 0x10 ;  /* 0x00000010ff057803 */ /* 0x000fe20000000000 */
[----:B------:R-:W2:Y:S01]  /*a130*/  @P4 LDG.E.EL.128 R112, [R90.64] ;  /* 0x000000065a704981 */ /* 0x000ea2000c2e1d00 */
[----:B------:R-:W-:Y:S01]  /*a140*/  P2R R133, PR, RZ, 0x1 ;  /* 0x00000001ff857803 */ /* 0x000fe20000000000 */
[----:B------:R-:W-:Y:S01]  /*a150*/  CS2R R66, SRZ ;  /* 0x0000000000427805 */ /* 0x000fe2000001ff00 */
[----:B------:R-:W-:Y:S01]  /*a160*/  P2R R6, PR, RZ, 0x8 ;  /* 0x00000008ff067803 */ /* 0x000fe20000000000 */
[----:B------:R-:W3:Y:S01]  /*a170*/  @P3 LDG.E.EL.128 R108, [R90.64] ;  /* 0x000000065a6c3981 */ /* 0x000ee2000c2e1d00 */
[----:B------:R-:W-:Y:S01]  /*a180*/  P2R R7, PR, RZ, 0x4 ;  /* 0x00000004ff077803 */ /* 0x000fe20000000000 */
[----:B------:R-:W-:Y:S01]  /*a190*/  CS2R R56, SRZ ;  /* 0x0000000000387805 */ /* 0x000fe2000001ff00 */
[----:B------:R-:W-:Y:S01]  /*a1a0*/  CS2R R12, SRZ ;  /* 0x00000000000c7805 */ /* 0x000fe2000001ff00 */
[----:B------:R-:W4:Y:S01]  /*a1b0*/  @P2 LDG.E.EL.128 R104, [R90.64] ;  /* 0x000000065a682981 */ /* 0x000f22000c2e1d00 */
[----:B------:R-:W-:Y:S01]  /*a1c0*/  CS2R R14, SRZ ;  /* 0x00000000000e7805 */ /* 0x000fe2000001ff00 */
[----:B------:R-:W-:-:S02]  /*a1d0*/  CS2R R32, SRZ ;  /* 0x0000000000207805 */ /* 0x000fc4000001ff00 */
[----:B------:R-:W4:Y:S01]  /*a1e0*/  @P0 LDG.E.EL.128 R84, [R90.64] ;  /* 0x000000065a540981 */ /* 0x000f22000c2e1d00 */
[----:B------:R-:W-:-:S03]  /*a1f0*/  ISETP.LT.AND P0, PT, R130, c[0x0][0x180], !P6 ;  /* 0x0000600082007a0c */ /* 0x000fc60007701270 */
[----:B------:R-:W5:Y:S01]  /*a200*/  @P1 LDG.E.EL.128 R96, [R90.64] ;  /* 0x000000065a601981 */ /* 0x000f62000c2e1d00 */
[----:B------:R-:W-:Y:S01]  /*a210*/  P2R R135, PR, RZ, 0x1 ;  /* 0x00000001ff877803 */ /* 0x000fe20000000000 */
[----:B------:R-:W-:Y:S01]  /*a220*/  CS2R R34, SRZ ;  /* 0x0000000000227805 */ /* 0x000fe2000001ff00 */
[----:B------:R-:W-:Y:S01]  /*a230*/  CS2R R16, SRZ ;  /* 0x0000000000107805 */ /* 0x000fe2000001ff00 */
[----:B------:R-:W-:Y:S01]  /*a240*/  CS2R R18, SRZ ;  /* 0x0000000000127805 */ /* 0x000fe2000001ff00 */
[----:B------:R-:W5:Y:S05]  /*a250*/  @P5 LDG.E.EL.128 R60, [R90.64] ;  /* 0x000000065a3c5981 */ /* 0x000f6a000c2e1d00 */
[----:B------:R-:W5:Y:S01]  /*a260*/  @P0 LDG.E.EL.128 R80, [R90.64] ;  /* 0x000000065a500981 */ /* 0x000f62000c2e1d00 */
[----:B------:R-:W-:-:S13]  /*a270*/  ISETP.LT.AND P0, PT, R132, c[0x0][0x180], !P6 ;  /* 0x0000600084007a0c */ /* 0x000fda0007701270 */
[----:B------:R-:W5:Y:S01]  /*a280*/  @P0 LDG.E.EL.128 R72, [R90.64] ;  /* 0x000000065a480981 */ /* 0x000f62000c2e1d00 */
[----:B------:R-:W-:Y:S02]  /*a290*/  P2R R137, PR, RZ, 0x1 ;  /* 0x00000001ff897803 */ /* 0x000fe40000000000 */
[----:B------:R-:W-:Y:S02]  /*a2a0*/  ISETP.LT.AND P0, PT, R134, c[0x0][0x180], !P6 ;  /* 0x0000600086007a0c */ /* 0x000fe40007701270 */
[----:B------:R-:W-:Y:S02]  /*a2b0*/  ISETP.LT.AND P4, PT, R138, c[0x0][0x180], !P6 ;  /* 0x000060008a007a0c */ /* 0x000fe40007781270 */
[----:B------:R-:W-:Y:S02]  /*a2c0*/  P2R R139, PR, RZ, 0x1 ;  /* 0x00000001ff8b7803 */ /* 0x000fe40000000000 */
[----:B------:R-:W-:Y:S02]  /*a2d0*/  ISETP.LT.AND P3, PT, R140, c[0x0][0x180], !P6 ;  /* 0x000060008c007a0c */ /* 0x000fe40007761270 */
[----:B------:R-:W-:-:S05]  /*a2e0*/  ISETP.LT.AND P2, PT, R142, c[0x0][0x180], !P6 ;  /* 0x000060008e007a0c */ /* 0x000fca0007741270 */
[----:B------:R-:W5:Y:S01]  /*a2f0*/  @P0 LDG.E.EL.128 R68, [R90.64] ;  /* 0x000000065a440981 */ /* 0x000f62000c2e1d00 */
[----:B------:R-:W-:Y:S02]  /*a300*/  ISETP.LT.AND P0, PT, R146, c[0x0][0x180], !P6 ;  /* 0x0000600092007a0c */ /* 0x000fe40007701270 */
[----:B------:R-:W-:Y:S01]  /*a310*/  ISETP.LT.AND P1, PT, R144, c[0x0][0x180], !P6 ;  /* 0x0000600090007a0c */ /* 0x000fe20007721270 */
[----:B------:R-:W5:Y:S01]  /*a320*/  @P4 LDG.E.EL.128 R64, [R90.64] ;  /* 0x000000065a404981 */ /* 0x000f62000c2e1d00 */
[----:B------:R-:W-:-:S03]  /*a330*/  ISETP.LT.AND P6, PT, R148, c[0x0][0x180], !P6 ;  /* 0x0000600094007a0c */ /* 0x000fc600077c1270 */
[----:B------:R-:W5:Y:S01]  /*a340*/  @P3 LDG.E.EL.128 R56, [R90.64] ;  /* 0x000000065a383981 */ /* 0x000f62000c2e1d00 */
[----:B------:R-:W-:-:S03]  /*a350*/  P2R R129, PR, RZ, 0x20 ;  /* 0x00000020ff817803 */ /* 0x000fc60000000000 */
[----:B------:R-:W5:Y:S01]  /*a360*/  @P2 LDG.E.EL.128 R32, [R90.64] ;  /* 0x000000065a202981 */ /* 0x000f62000c2e1d00 */
[----:B------:R-:W-:-:S03]  /*a370*/  P2R R127, PR, RZ, 0x10 ;  /* 0x00000010ff7f7803 */ /* 0x000fc60000000000 */
[----:B------:R-:W5:Y:S01]  /*a380*/  @P0 LDG.E.EL.128 R12, [R90.64] ;  /* 0x000000065a0c0981 */ /* 0x000f62000c2e1d00 */
[----:B------:R-:W-:Y:S02]  /*a390*/  P2R R125, PR, RZ, 0x8 ;  /* 0x00000008ff7d7803 */ /* 0x000fe40000000000 */
[----:B------:R-:W-:Y:S01]  /*a3a0*/  P2R R123, PR, RZ, 0x4 ;  /* 0x00000004ff7b7803 */ /* 0x000fe20000000000 */
[----:B------:R-:W5:Y:S01]  /*a3b0*/  @P1 LDG.E.EL.128 R16, [R90.64] ;  /* 0x000000065a101981 */ /* 0x000f62000c2e1d00 */
[----:B------:R-:W-:Y:S02]  /*a3c0*/  ISETP.NE.AND P5, PT, R7, RZ, PT ;  /* 0x000000ff0700720c */ /* 0x000fe40003fa5270 */
[----:B------:R-:W-:Y:S02]  /*a3d0*/  ISETP.NE.AND P4, PT, R6, RZ, PT ;  /* 0x000000ff0600720c */ /* 0x000fe40003f85270 */
[----:B------:R-:W-:Y:S01]  /*a3e0*/  ISETP.NE.AND P3, PT, R5, RZ, PT ;  /* 0x000000ff0500720c */ /* 0x000fe20003f65270 */
[----:B------:R-:W-:Y:S01]  /*a3f0*/  CS2R R6, SRZ ;  /* 0x0000000000067805 */ /* 0x000fe2000001ff00 */
[----:B------:R-:W-:-:S02]  /*a400*/  ISETP.NE.AND P2, PT, R4, RZ, PT ;  /* 0x000000ff0400720c */ /* 0x000fc40003f45270 */
[----:B------:R-:W-:-:S06]  /*a410*/  CS2R R4, SRZ ;  /* 0x0000000000047805 */ /* 0x000fcc000001ff00 */
[----:B------:R-:W5:Y:S01]  /*a420*/  @P6 LDG.E.EL.128 R4, [R90.64] ;  /* 0x000000065a046981 */ /* 0x000f62000c2e1d00 */
[-C--:B------:R-:W-:Y:S02]  /*a430*/  LEA R89, R0, R3.reuse, 0x7 ;  /* 0x0000000300597211 */ /* 0x080fe400078e38ff */
[----:B------:R-:W-:Y:S02]  /*a440*/  P2R R121, PR, RZ, 0x2 ;  /* 0x00000002ff797803 */ /* 0x000fe40000000000 */
[----:B------:R-:W-:Y:S01]  /*a450*/  ISETP.NE.AND P1, PT, R131, RZ, PT ;  /* 0x000000ff8300720c */ /* 0x000fe20003f25270 */
[----:B-1----:R-:W-:Y:S01]  /*a460*/  FADD R116, R100, R116 ;  /* 0x0000007464747221 */ /* 0x002fe20000000000 */
[----:B------:R-:W-:Y:S01]  /*a470*/  FADD R117, R101, R117 ;  /* 0x0000007565757221 */ /* 0x000fe20000000000 */
[-C--:B------:R-:W-:Y:S01]  /*a480*/  IMAD.WIDE R100, R89, R88.reuse, c[0x0][0x178] ;  /* 0x00005e0059647625 */ /* 0x080fe200078e0258 */
[-C--:B------:R-:W-:Y:S01]  /*a490*/  LEA R89, R120, R3.reuse, 0x7 ;  /* 0x0000000378597211 */ /* 0x080fe200078e38ff */
[----:B--2---:R-:W-:Y:S01]  /*a4a0*/  FADD R115, R55, R115 ;  /* 0x0000007337737221 */ /* 0x004fe20000000000 */
[-C--:B------:R-:W-:Y:S01]  /*a4b0*/  LEA R55, R122, R3.reuse, 0x7 ;  /* 0x000000037a377211 */ /* 0x080fe200078e38ff */
[----:B------:R-:W-:Y:S01]  /*a4c0*/  FADD R118, R102, R118 ;  /* 0x0000007666767221 */ /* 0x000fe20000000000 */
[----:B------:R-:W-:Y:S01]  /*a4d0*/  FADD R119, R103, R119 ;  /* 0x0000007767777221 */ /* 0x000fe20000000000 */
[----:B------:R-:W-:Y:S01]  /*a4e0*/  FADD R112, R52, R112 ;  /* 0x0000007034707221 */ /* 0x000fe20000000000 */
[----:B------:R-:W-:Y:S01]  /*a4f0*/  FADD R113, R53, R113 ;  /* 0x0000007135717221 */ /* 0x000fe20000000000 */
[----:B------:R-:W-:Y:S01]  /*a500*/  FADD R114, R54, R114 ;  /* 0x0000007236727221 */ /* 0x000fe20000000000 */
[-C--:B------:R-:W-:Y:S01]  /*a510*/  IMAD.WIDE R52, R89, R88.reuse, c[0x0][0x178] ;  /* 0x00005e0059347625 */ /* 0x080fe200078e0258 */
[----:B---3--:R-:W-:Y:S01]  /*a520*/  FADD R108, R24, R108 ;  /* 0x0000006c186c7221 */ /* 0x008fe20000000000 */
[----:B------:R-:W-:Y:S01]  /*a530*/  FADD R109, R25, R109 ;  /* 0x0000006d196d7221 */ /* 0x000fe20000000000 */
[----:B------:R-:W-:Y:S01]  /*a540*/  FADD R111, R27, R111 ;  /* 0x0000006f1b6f7221 */ /* 0x000fe20000000000 */
[----:B------:R-:W-:Y:S01]  /*a550*/  FADD R110, R26, R110 ;  /* 0x0000006e1a6e7221 */ /* 0x000fe20000000000 */
[-C--:B------:R-:W-:Y:S01]  /*a560*/  IMAD.WIDE R24, R55, R88.reuse, c[0x0][0x178] ;  /* 0x00005e0037187625 */ /* 0x080fe200078e0258 */
[-C--:B------:R-:W-:Y:S01]  /*a570*/  LEA R27, R124, R3.reuse, 0x7 ;  /* 0x000000037c1b7211 */ /* 0x080fe200078e38ff */
[----:B------:R-:W-:Y:S01]  /*a580*/  @P2 STG.E.128 [R100.64], R116 ;  /* 0x0000007464002986 */ /* 0x000fe2000c101d06 */
[----:B----4-:R-:W-:Y:S01]  /*a590*/  FADD R104, R8, R104 ;  /* 0x0000006808687221 */ /* 0x010fe20000000000 */
[----:B------:R-:W-:Y:S01]  /*a5a0*/  FADD R105, R9, R105 ;  /* 0x0000006909697221 */ /* 0x000fe20000000000 */
[----:B------:R-:W-:Y:S01]  /*a5b0*/  FADD R106, R10, R106 ;  /* 0x0000006a0a6a7221 */ /* 0x000fe20000000000 */
[----:B------:R-:W-:Y:S01]  /*a5c0*/  @P3 STG.E.128 [R52.64], R112 ;  /* 0x0000007034003986 */ /* 0x000fe2000c101d06 */
[----:B------:R-:W-:Y:S01]  /*a5d0*/  FADD R107, R11, R107 ;  /* 0x0000006b0b6b7221 */ /* 0x000fe20000000000 */
[----:B------:R-:W-:Y:S01]  /*a5e0*/  IMAD.WIDE R8, R27, R88, c[0x0][0x178] ;  /* 0x00005e001b087625 */ /* 0x000fe200078e0258 */
[----:B------:R-:W-:Y:S01]  /*a5f0*/  LEA R11, R126, R3, 0x7 ;  /* 0x000000037e0b7211 */ /* 0x000fe200078e38ff */
[----:B------:R1:W-:Y:S01]  /*a600*/  @P4 STG.E.128 [R24.64], R108 ;  /* 0x0000006c18004986 */ /* 0x0003e2000c101d06 */
[----:B------:R-:W-:-:S02]  /*a610*/  ISETP.NE.AND P2, PT, R133, RZ, PT ;  /* 0x000000ff8500720c */ /* 0x000fc40003f45270 */
[----:B------:R-:W-:Y:S01]  /*a620*/  ISETP.NE.AND P3, PT, R135, RZ, PT ;  /* 0x000000ff8700720c */ /* 0x000fe20003f65270 */
[----:B------:R2:W-:Y:S01]  /*a630*/  @P5 STG.E.128 [R8.64], R104 ;  /* 0x0000006808005986 */ /* 0x0005e2000c101d06 */
[----:B-----5:R-:W-:Y:S01]  /*a640*/  FADD R92, R92, R96 ;  /* 0x000000605c5c7221 */ /* 0x020fe20000000000 */
[----:B------:R-:W-:Y:S01]  /*a650*/  FADD R93, R93, R97 ;  /* 0x000000615d5d7221 */ /* 0x000fe20000000000 */
[----:B------:R-:W-:Y:S01]  /*a660*/  FADD R94, R94, R98 ;  /* 0x000000625e5e7221 */ /* 0x000fe20000000000 */
[----:B------:R-:W-:Y:S01]  /*a670*/  FADD R95, R95, R99 ;  /* 0x000000635f5f7221 */ /* 0x000fe20000000000 */
[----:B------:R-:W-:Y:S01]  /*a680*/  IMAD.WIDE R10, R11, R88, c[0x0][0x178] ;  /* 0x00005e000b0a7625 */ /* 0x000fe200078e0258 */
[----:B-1----:R-:W-:-:S05]  /*a690*/  LEA R25, R128, R3, 0x7 ;  /* 0x0000000380197211 */ /* 0x002fca00078e38ff */
[-C--:B--2---:R-:W-:Y:S01]  /*a6a0*/  IMAD.WIDE R8, R25, R88.reuse, c[0x0][0x178] ;  /* 0x00005e0019087625 */ /* 0x084fe200078e0258 */
[-C--:B------:R-:W-:Y:S01]  /*a6b0*/  LEA R25, R130, R3.reuse, 0x7 ;  /* 0x0000000382197211 */ /* 0x080fe200078e38ff */
[----:B------:R1:W-:Y:S01]  /*a6c0*/  @P1 STG.E.128 [R10.64], R92 ;  /* 0x0000005c0a001986 */ /* 0x0003e2000c101d06 */
[----:B------:R-:W-:Y:S01]  /*a6d0*/  FADD R48, R48, R84 ;  /* 0x0000005430307221 */ /* 0x000fe20000000000 */
        /* <DEDUP_REMOVED lines=8> */
[-C--:B------:R-:W-:Y:S01]  /*a760*/  LEA R21, R134, R3.reuse, 0x7 ;  /* 0x0000000386157211 */ /* 0x080fe200078e38ff */
[----:B------:R2:W-:Y:S01]  /*a770*/  @P2 STG.E.128 [R8.64], R48 ;  /* 0x0000003008002986 */ /* 0x0005e2000c101d06 */
[----:B------:R-:W-:Y:S01]  /*a780*/  FADD R72, R20, R72 ;  /* 0x0000004814487221 */ /* 0x000fe20000000000 */
[----:B------:R-:W-:Y:S01]  /*a790*/  FADD R74, R22, R74 ;  /* 0x0000004a164a7221 */ /* 0x000fe20000000000 */
[----:B------:R-:W-:Y:S01]  /*a7a0*/  FADD R75, R23, R75 ;  /* 0x0000004b174b7221 */ /* 0x000fe20000000000 */
[----:B------:R-:W-:Y:S01]  /*a7b0*/  LDS.128 R48, [R2+0x3180] ;  /* 0x0031800002307984 */ /* 0x000fe20000000c00 */
[----:B-1----:R-:W-:Y:S01]  /*a7c0*/  IMAD.WIDE R10, R25, R88, c[0x0][0x178] ;  /* 0x00005e00190a7625 */ /* 0x002fe200078e0258 */
[----:B------:R-:W-:-:S04]  /*a7d0*/  LEA R25, R132, R3, 0x7 ;  /* 0x0000000384197211 */ /* 0x000fc800078e38ff */
[----:B------:R1:W-:Y:S04]  /*a7e0*/  @P3 STG.E.128 [R10.64], R28 ;  /* 0x0000001c0a003986 */ /* 0x0003e8000c101d06 */
[----:B------:R-:W3:Y:S01]  /*a7f0*/  LDS.128 R28, [R2+0x2100] ;  /* 0x00210000021c7984 */ /* 0x000ee20000000c00 */
[----:B--2---:R-:W-:-:S03]  /*a800*/  IMAD.WIDE R8, R25, R88, c[0x0][0x178] ;  /* 0x00005e0019087625 */ /* 0x004fc600078e0258 */
[----:B------:R-:W-:Y:S01]  /*a810*/  LDS.128 R24, [R2+0x1080] ;  /* 0x0010800002187984 */ /* 0x000fe20000000c00 */
[----:B-1----:R-:W-:-:S03]  /*a820*/  IMAD.WIDE R10, R21, R88, c[0x0][0x178] ;  /* 0x00005e00150a7625 */ /* 0x002fc600078e0258 */
[----:B------:R-:W1:Y:S01]  /*a830*/  LDS.128 R20, [R2] ;  /* 0x0000000002147984 */ /* 0x000e620000000c00 */
[----:B------:R-:W-:Y:S02]  /*a840*/  ISETP.NE.AND P4, PT, R137, RZ, PT ;  /* 0x000000ff8900720c */ /* 0x000fe40003f85270 */
[----:B------:R-:W-:Y:S01]  /*a850*/  ISETP.NE.AND P5, PT, R139, RZ, PT ;  /* 0x000000ff8b00720c */ /* 0x000fe20003fa5270 */
[----:B------:R-:W-:Y:S01]  /*a860*/  FADD R76, R76, R68 ;  /* 0x000000444c4c7221 */ /* 0x000fe20000000000 */
[----:B------:R-:W-:Y:S01]  /*a870*/  FADD R77, R77, R69 ;  /* 0x000000454d4d7221 */ /* 0x000fe20000000000 */
[----:B------:R-:W-:Y:S01]  /*a880*/  FADD R78, R78, R70 ;  /* 0x000000464e4e7221 */ /* 0x000fe20000000000 */
[----:B------:R-:W-:Y:S01]  /*a890*/  FADD R79, R79, R71 ;  /* 0x000000474f4f7221 */ /* 0x000fe20000000000 */
[----:B------:R-:W-:-:S06]  /*a8a0*/  ISETP.NE.AND P3, PT, R125, RZ, PT ;  /* 0x000000ff7d00720c */ /* 0x000fcc0003f65270 */
[----:B------:R2:W-:Y:S01]  /*a8b0*/  @P4 STG.E.128 [R8.64], R72 ;  /* 0x0000004808004986 */ /* 0x0005e2000c101d06 */
[----:B------:R-:W-:-:S03]  /*a8c0*/  ISETP.NE.AND P4, PT, R127, RZ, PT ;  /* 0x000000ff7f00720c */ /* 0x000fc60003f85270 */
[----:B------:R4:W-:Y:S01]  /*a8d0*/  @P5 STG.E.128 [R10.64], R76 ;  /* 0x0000004c0a005986 */ /* 0x0009e2000c101d06 */
[----:B------:R-:W-:Y:S02]  /*a8e0*/  ISETP.NE.AND P5, PT, R129, RZ, PT ;  /* 0x000000ff8100720c */ /* 0x000fe40003fa5270 */
[----:B------:R-:W-:Y:S02]  /*a8f0*/  ISETP.NE.AND P2, PT, R123, RZ, PT ;  /* 0x000000ff7b00720c */ /* 0x000fe40003f45270 */
[----:B------:R-:W-:Y:S02]  /*a900*/  ISETP.NE.AND P1, PT, R121, RZ, PT ;  /* 0x000000ff7900720c */ /* 0x000fe40003f25270 */
[-C--:B------:R-:W-:Y:S02]  /*a910*/  LEA R53, R138, R3.reuse, 0x7 ;  /* 0x000000038a357211 */ /* 0x080fe400078e38ff */
[-C--:B------:R-:W-:Y:S02]  /*a920*/  LEA R55, R140, R3.reuse, 0x7 ;  /* 0x000000038c377211 */ /* 0x080fe400078e38ff */
[----:B------:R-:W-:-:S02]  /*a930*/  LEA R69, R142, R3, 0x7 ;  /* 0x000000038e457211 */ /* 0x000fc400078e38ff */
[-C--:B--2---:R-:W-:Y:S01]  /*a940*/  LEA R9, R136, R3.reuse, 0x7 ;  /* 0x0000000388097211 */ /* 0x084fe200078e38ff */
[----:B------:R-:W-:Y:S01]  /*a950*/  FADD R36, R36, R60 ;  /* 0x0000003c24247221 */ /* 0x000fe20000000000 */
[-C--:B------:R-:W-:Y:S01]  /*a960*/  LEA R71, R144, R3.reuse, 0x7 ;  /* 0x0000000390477211 */ /* 0x080fe200078e38ff */
[----:B------:R-:W-:Y:S01]  /*a970*/  FADD R37, R37, R61 ;  /* 0x0000003d25257221 */ /* 0x000fe20000000000 */
[-C--:B------:R-:W-:Y:S01]  /*a980*/  LEA R73, R146, R3.reuse, 0x7 ;  /* 0x0000000392497211 */ /* 0x080fe200078e38ff */
[----:B------:R-:W-:Y:S01]  /*a990*/  FADD R38, R38, R62 ;  /* 0x0000003e26267221 */ /* 0x000fe20000000000 */
[----:B------:R-:W-:Y:S01]  /*a9a0*/  LEA R89, R148, R3, 0x7 ;  /* 0x0000000394597211 */ /* 0x000fe200078e38ff */
[----:B------:R-:W-:Y:S01]  /*a9b0*/  FADD R39, R39, R63 ;  /* 0x0000003f27277221 */ /* 0x000fe20000000000 */
[-C--:B------:R-:W-:Y:S01]  /*a9c0*/  IMAD.WIDE R2, R9, R88.reuse, c[0x0][0x178] ;  /* 0x00005e0009027625 */ /* 0x080fe200078e0258 */
[----:B------:R-:W-:Y:S01]  /*a9d0*/  FADD R40, R40, R64 ;  /* 0x0000004028287221 */ /* 0x000fe20000000000 */
[----:B------:R-:W-:Y:S01]  /*a9e0*/  FADD R41, R41, R65 ;  /* 0x0000004129297221 */ /* 0x000fe20000000000 */
[----:B------:R-:W-:Y:S01]  /*a9f0*/  FADD R42, R42, R66 ;  /* 0x000000422a2a7221 */ /* 0x000fe20000000000 */
[----:B------:R-:W-:Y:S01]  /*aa00*/  FADD R43, R43, R67 ;  /* 0x000000432b2b7221 */ /* 0x000fe20000000000 */
[-C--:B------:R-:W-:Y:S01]  /*aa10*/  IMAD.WIDE R8, R53, R88.reuse, c[0x0][0x178] ;  /* 0x00005e0035087625 */ /* 0x080fe200078e0258 */
[----:B------:R-:W-:Y:S01]  /*aa20*/  FADD R44, R44, R56 ;  /* 0x000000382c2c7221 */ /* 0x000fe20000000000 */
[----:B------:R-:W-:Y:S01]  /*aa30*/  FADD R45, R45, R57 ;  /* 0x000000392d2d7221 */ /* 0x000fe20000000000 */
[----:B------:R-:W-:Y:S01]  /*aa40*/  FADD R46, R46, R58 ;  /* 0x0000003a2e2e7221 */ /* 0x000fe20000000000 */
[----:B------:R-:W-:Y:S01]  /*aa50*/  FADD R47, R47, R59 ;  /* 0x0000003b2f2f7221 */ /* 0x000fe20000000000 */
[----:B---3--:R-:W-:Y:S01]  /*aa60*/  FADD R28, R28, R12 ;  /* 0x0000000c1c1c7221 */ /* 0x008fe20000000000 */
[----:B------:R-:W-:Y:S01]  /*aa70*/  FADD R29, R29, R13 ;  /* 0x0000000d1d1d7221 */ /* 0x000fe20000000000 */
[-C--:B----4-:R-:W-:Y:S01]  /*aa80*/  IMAD.WIDE R10, R55, R88.reuse, c[0x0][0x178] ;  /* 0x00005e00370a7625 */ /* 0x090fe200078e0258 */
[----:B-1----:R-:W-:Y:S01]  /*aa90*/  FADD R20, R20, R32 ;  /* 0x0000002014147221 */ /* 0x002fe20000000000 */
[----:B------:R-:W-:Y:S01]  /*aaa0*/  FADD R21, R21, R33 ;  /* 0x0000002115157221 */ /* 0x000fe20000000000 */
        /* <DEDUP_REMOVED lines=9> */
[-C--:B------:R-:W-:Y:S01]  /*ab40*/  IMAD.WIDE R14, R71, R88.reuse, c[0x0][0x178] ;  /* 0x00005e00470e7625 */ /* 0x080fe200078e0258 */
[----:B------:R1:W-:Y:S03]  /*ab50*/  @P5 STG.E.128 [R2.64], R36 ;  /* 0x0000002402005986 */ /* 0x0003e6000c101d06 */
[----:B------:R-:W-:Y:S01]  /*ab60*/  IMAD.WIDE R16, R73, R88, c[0x0][0x178] ;  /* 0x00005e0049107625 */ /* 0x000fe200078e0258 */
[----:B------:R1:W-:Y:S04]  /*ab70*/  @P4 STG.E.128 [R8.64], R40 ;  /* 0x0000002808004986 */ /* 0x0003e8000c101d06 */
[----:B------:R1:W-:Y:S04]  /*ab80*/  @P3 STG.E.128 [R10.64], R44 ;  /* 0x0000002c0a003986 */ /* 0x0003e8000c101d06 */
[----:B------:R1:W-:Y:S04]  /*ab90*/  @P2 STG.E.128 [R12.64], R20 ;  /* 0x000000140c002986 */ /* 0x0003e8000c101d06 */
[----:B------:R1:W-:Y:S01]  /*aba0*/  @P1 STG.E.128 [R14.64], R24 ;  /* 0x000000180e001986 */ /* 0x0003e2000c101d06 */
[----:B------:R-:W-:-:S03]  /*abb0*/  FADD R4, R48, R4 ;  /* 0x0000000430047221 */ /* 0x000fc60000000000 */
[----:B------:R1:W-:Y:S01]  /*abc0*/  @P0 STG.E.128 [R16.64], R28 ;  /* 0x0000001c10000986 */ /* 0x0003e2000c101d06 */
[----:B------:R-:W-:Y:S01]  /*abd0*/  FADD R5, R49, R5 ;  /* 0x0000000531057221 */ /* 0x000fe20000000000 */
[----:B------:R-:W-:Y:S01]  /*abe0*/  FADD R6, R50, R6 ;  /* 0x0000000632067221 */ /* 0x000fe20000000000 */
[----:B------:R-:W-:Y:S01]  /*abf0*/  FADD R7, R51, R7 ;  /* 0x0000000733077221 */ /* 0x000fe20000000000 */
[----:B------:R-:W-:Y:S01]  /*ac00*/  IMAD.WIDE R88, R89, R88, c[0x0][0x178] ;  /* 0x00005e0059587625 */ /* 0x000fe200078e0258 */
[----:B------:R-:W-:Y:S06]  /*ac10*/  @!P6 EXIT ;  /* 0x000000000000e94d */ /* 0x000fec0003800000 */
[----:B------:R-:W-:Y:S01]  /*ac20*/  STG.E.128 [R88.64], R4 ;  /* 0x0000000458007986 */ /* 0x000fe2000c101d06 */
[----:B------:R-:W-:Y:S05]  /*ac30*/  EXIT ;  /* 0x000000000000794d */ /* 0x000fea0003800000 */
.L_x_2:
[----:B------:R-:W-:-:S00]  /*ac40*/  BRA `(.L_x_2) ;  /* 0xfffffff000007947 */ /* 0x000fc0000383ffff */
[----:B------:R-:W-:-:S00]  /*ac50*/  NOP ;  /* 0x0000000000007918 */ /* 0x000fc00000000000 */
        /* <DEDUP_REMOVED lines=10> */
.L_x_3:


//--------------------- .nv.shared.triton_mm      --------------------------
	.section	.nv.shared.triton_mm,"aw",@nobits
	.align	16
